//
// Generated by NVIDIA NVVM Compiler
//
// Compiler Build ID: CL-36424714
// Cuda compilation tools, release 13.0, V13.0.88
// Based on NVVM 20.0.0
//

.version 9.0
.target sm_100
.address_size 64

	// .globl	_Z3addv
.extern .func  (.param .b32 func_retval0) vprintf
(
	.param .b64 vprintf_param_0,
	.param .b64 vprintf_param_1
)
;
.global .align 8 .u64 ans;
// _ZZ3addvE2sz has been demoted
// _ZZ9pre_transIjEvPT_mmS1_E2id has been demoted
.global .align 1 .b8 $str[18] = {116, 105, 100, 58, 32, 37, 108, 117, 44, 32, 37, 117, 44, 32, 37, 117, 10};
.global .align 1 .b8 $str$1[8] = {106, 58, 32, 37, 108, 117, 10};
.global .align 1 .b8 $str$2[44] = {101, 114, 114, 58, 32, 37, 108, 117, 44, 32, 37, 108, 117, 44, 32, 37, 108, 117, 44, 32, 100, 105, 102, 102, 58, 32, 37, 108, 117, 44, 32, 101, 120, 97, 109, 112, 108, 101, 58, 32, 37, 117, 10};

.visible .entry _Z3addv()
{
	.local .align 16 .b8 	__local_depot0[16];
	.reg .b64 	%SP;
	.reg .b64 	%SPL;
	.reg .pred 	%p<2>;
	.reg .b32 	%r<7>;
	.reg .b64 	%rd<6>;
	// demoted variable
	.shared .align 4 .u32 _ZZ3addvE2sz;
	mov.u64 	%SPL, __local_depot0;
	cvta.local.u64 	%SP, %SPL;
	mov.u32 	%r1, %tid.x;
	setp.ne.s32 	%p1, %r1, 0;
	@%p1 bra 	$L__BB0_2;
	mov.b32 	%r2, 0;
	st.shared.u32 	[_ZZ3addvE2sz], %r2;
$L__BB0_2:
	add.u64 	%rd1, %SP, 0;
	add.u64 	%rd2, %SPL, 0;
	cvt.u64.u32 	%rd3, %r1;
	atom.shared.add.u32 	%r3, [_ZZ3addvE2sz], 1;
	ld.shared.u32 	%r4, [_ZZ3addvE2sz];
	st.local.u64 	[%rd2], %rd3;
	st.local.v2.u32 	[%rd2+8], {%r3, %r4};
	mov.u64 	%rd4, $str;
	cvta.global.u64 	%rd5, %rd4;
	{ // callseq 0, 0
	.param .b64 param0;
	st.param.b64 	[param0], %rd5;
	.param .b64 param1;
	st.param.b64 	[param1], %rd1;
	.param .b32 retval0;
	call.uni (retval0), 
	vprintf, 
	(
	param0, 
	param1
	);
	ld.param.b32 	%r5, [retval0];
	} // callseq 0
	ret;

}
	// .globl	_Z5transIjEvPT_mmPjm
.visible .entry _Z5transIjEvPT_mmPjm(
	.param .u64 .ptr .align 1 _Z5transIjEvPT_mmPjm_param_0,
	.param .u64 _Z5transIjEvPT_mmPjm_param_1,
	.param .u64 _Z5transIjEvPT_mmPjm_param_2,
	.param .u64 .ptr .align 1 _Z5transIjEvPT_mmPjm_param_3,
	.param .u64 _Z5transIjEvPT_mmPjm_param_4
)
{
	.reg .pred 	%p<24>;
	.reg .b32 	%r<97>;
	.reg .b64 	%rd<173>;

	ld.param.u64 	%rd85, [_Z5transIjEvPT_mmPjm_param_0];
	ld.param.u64 	%rd86, [_Z5transIjEvPT_mmPjm_param_1];
	ld.param.u64 	%rd87, [_Z5transIjEvPT_mmPjm_param_2];
	ld.param.u64 	%rd88, [_Z5transIjEvPT_mmPjm_param_3];
	ld.param.u64 	%rd84, [_Z5transIjEvPT_mmPjm_param_4];
	cvta.to.global.u64 	%rd1, %rd88;
	cvta.to.global.u64 	%rd2, %rd85;
	mov.u32 	%r1, %ctaid.x;
	mov.u32 	%r2, %ntid.x;
	mov.u32 	%r3, %tid.x;
	mad.lo.s32 	%r4, %r1, %r2, %r3;
	shr.u32 	%r5, %r4, 5;
	cvt.u64.u32 	%rd89, %r5;
	and.b32  	%r6, %r3, 31;
	cvt.u64.u32 	%rd3, %r6;
	mul.lo.s64 	%rd163, %rd87, %rd89;
	add.s64 	%rd90, %rd163, %rd87;
	min.u64 	%rd5, %rd90, %rd86;
	setp.ge.u64 	%p1, %rd163, %rd5;
	@%p1 bra 	$L__BB1_57;
	add.s64 	%rd91, %rd163, 32;
	max.u64 	%rd92, %rd5, %rd91;
	not.b64 	%rd93, %rd163;
	add.s64 	%rd6, %rd92, %rd93;
	shr.u64 	%rd94, %rd6, 5;
	add.s64 	%rd7, %rd94, 1;
	and.b64  	%rd8, %rd7, 7;
	setp.lt.u64 	%p2, %rd6, 224;
	@%p2 bra 	$L__BB1_28;
	and.b64  	%rd153, %rd7, 1152921504606846968;
	add.s64 	%rd95, %rd163, %rd3;
	shl.b64 	%rd96, %rd95, 2;
	add.s64 	%rd97, %rd96, %rd2;
	add.s64 	%rd152, %rd97, 512;
	cvt.u32.u64 	%r7, %rd84;
$L__BB1_3:
	.pragma "nounroll";
	ld.global.u32 	%rd14, [%rd152+-512];
	and.b64  	%rd98, %rd84, -4294967296;
	setp.ne.s64 	%p3, %rd98, 0;
	@%p3 bra 	$L__BB1_5;
	cvt.u32.u64 	%r8, %rd14;
	rem.u32 	%r9, %r8, %r7;
	cvt.u64.u32 	%rd155, %r9;
	bra.uni 	$L__BB1_6;
$L__BB1_5:
	rem.u64 	%rd155, %rd14, %rd84;
$L__BB1_6:
	shl.b64 	%rd99, %rd155, 2;
	add.s64 	%rd100, %rd1, %rd99;
	atom.global.add.u32 	%r10, [%rd100], 1;
	atom.global.add.u32 	%r11, [%rd100+12], 1;
	atom.global.add.u32 	%r12, [%rd100+24], 1;
	ld.global.u32 	%rd18, [%rd152+-384];
	setp.ne.s64 	%p4, %rd98, 0;
	@%p4 bra 	$L__BB1_8;
	cvt.u32.u64 	%r14, %rd18;
	rem.u32 	%r15, %r14, %r7;
	cvt.u64.u32 	%rd156, %r15;
	bra.uni 	$L__BB1_9;
$L__BB1_8:
	rem.u64 	%rd156, %rd18, %rd84;
$L__BB1_9:
	shl.b64 	%rd102, %rd156, 2;
	add.s64 	%rd103, %rd1, %rd102;
	atom.global.add.u32 	%r16, [%rd103], 1;
	atom.global.add.u32 	%r17, [%rd103+12], 1;
	atom.global.add.u32 	%r18, [%rd103+24], 1;
	ld.global.u32 	%rd22, [%rd152+-256];
	setp.ne.s64 	%p5, %rd98, 0;
	@%p5 bra 	$L__BB1_11;
	cvt.u32.u64 	%r20, %rd22;
	rem.u32 	%r21, %r20, %r7;
	cvt.u64.u32 	%rd157, %r21;
	bra.uni 	$L__BB1_12;
$L__BB1_11:
	rem.u64 	%rd157, %rd22, %rd84;
$L__BB1_12:
	shl.b64 	%rd105, %rd157, 2;
	add.s64 	%rd106, %rd1, %rd105;
	atom.global.add.u32 	%r22, [%rd106], 1;
	atom.global.add.u32 	%r23, [%rd106+12], 1;
	atom.global.add.u32 	%r24, [%rd106+24], 1;
	ld.global.u32 	%rd26, [%rd152+-128];
	setp.ne.s64 	%p6, %rd98, 0;
	@%p6 bra 	$L__BB1_14;
	cvt.u32.u64 	%r26, %rd26;
	rem.u32 	%r27, %r26, %r7;
	cvt.u64.u32 	%rd158, %r27;
	bra.uni 	$L__BB1_15;
$L__BB1_14:
	rem.u64 	%rd158, %rd26, %rd84;
$L__BB1_15:
	shl.b64 	%rd108, %rd158, 2;
	add.s64 	%rd109, %rd1, %rd108;
	atom.global.add.u32 	%r28, [%rd109], 1;
	atom.global.add.u32 	%r29, [%rd109+12], 1;
	atom.global.add.u32 	%r30, [%rd109+24], 1;
	ld.global.u32 	%rd30, [%rd152];
	setp.ne.s64 	%p7, %rd98, 0;
	@%p7 bra 	$L__BB1_17;
	cvt.u32.u64 	%r32, %rd30;
	rem.u32 	%r33, %r32, %r7;
	cvt.u64.u32 	%rd159, %r33;
	bra.uni 	$L__BB1_18;
$L__BB1_17:
	rem.u64 	%rd159, %rd30, %rd84;
$L__BB1_18:
	shl.b64 	%rd111, %rd159, 2;
	add.s64 	%rd112, %rd1, %rd111;
	atom.global.add.u32 	%r34, [%rd112], 1;
	atom.global.add.u32 	%r35, [%rd112+12], 1;
	atom.global.add.u32 	%r36, [%rd112+24], 1;
	ld.global.u32 	%rd34, [%rd152+128];
	setp.ne.s64 	%p8, %rd98, 0;
	@%p8 bra 	$L__BB1_20;
	cvt.u32.u64 	%r38, %rd34;
	rem.u32 	%r39, %r38, %r7;
	cvt.u64.u32 	%rd160, %r39;
	bra.uni 	$L__BB1_21;
$L__BB1_20:
	rem.u64 	%rd160, %rd34, %rd84;
$L__BB1_21:
	shl.b64 	%rd114, %rd160, 2;
	add.s64 	%rd115, %rd1, %rd114;
	atom.global.add.u32 	%r40, [%rd115], 1;
	atom.global.add.u32 	%r41, [%rd115+12], 1;
	atom.global.add.u32 	%r42, [%rd115+24], 1;
	ld.global.u32 	%rd38, [%rd152+256];
	setp.ne.s64 	%p9, %rd98, 0;
	@%p9 bra 	$L__BB1_23;
	cvt.u32.u64 	%r44, %rd38;
	rem.u32 	%r45, %r44, %r7;
	cvt.u64.u32 	%rd161, %r45;
	bra.uni 	$L__BB1_24;
$L__BB1_23:
	rem.u64 	%rd161, %rd38, %rd84;
$L__BB1_24:
	shl.b64 	%rd117, %rd161, 2;
	add.s64 	%rd118, %rd1, %rd117;
	atom.global.add.u32 	%r46, [%rd118], 1;
	atom.global.add.u32 	%r47, [%rd118+12], 1;
	atom.global.add.u32 	%r48, [%rd118+24], 1;
	ld.global.u32 	%rd42, [%rd152+384];
	setp.ne.s64 	%p10, %rd98, 0;
	@%p10 bra 	$L__BB1_26;
	cvt.u32.u64 	%r50, %rd42;
	rem.u32 	%r51, %r50, %r7;
	cvt.u64.u32 	%rd162, %r51;
	bra.uni 	$L__BB1_27;
$L__BB1_26:
	rem.u64 	%rd162, %rd42, %rd84;
$L__BB1_27:
	shl.b64 	%rd120, %rd162, 2;
	add.s64 	%rd121, %rd1, %rd120;
	atom.global.add.u32 	%r52, [%rd121], 1;
	atom.global.add.u32 	%r53, [%rd121+12], 1;
	atom.global.add.u32 	%r54, [%rd121+24], 1;
	add.s64 	%rd163, %rd163, 256;
	add.s64 	%rd153, %rd153, -8;
	add.s64 	%rd152, %rd152, 1024;
	setp.ne.s64 	%p11, %rd153, 0;
	@%p11 bra 	$L__BB1_3;
$L__BB1_28:
	setp.eq.s64 	%p12, %rd8, 0;
	@%p12 bra 	$L__BB1_57;
	setp.lt.u64 	%p13, %rd8, 4;
	@%p13 bra 	$L__BB1_43;
	add.s64 	%rd122, %rd163, %rd3;
	shl.b64 	%rd123, %rd122, 2;
	add.s64 	%rd50, %rd2, %rd123;
	ld.global.u32 	%rd51, [%rd50];
	and.b64  	%rd124, %rd84, -4294967296;
	setp.ne.s64 	%p14, %rd124, 0;
	@%p14 bra 	$L__BB1_32;
	cvt.u32.u64 	%r55, %rd84;
	cvt.u32.u64 	%r56, %rd51;
	rem.u32 	%r57, %r56, %r55;
	cvt.u64.u32 	%rd164, %r57;
	bra.uni 	$L__BB1_33;
$L__BB1_32:
	rem.u64 	%rd164, %rd51, %rd84;
$L__BB1_33:
	shl.b64 	%rd125, %rd164, 2;
	add.s64 	%rd126, %rd1, %rd125;
	atom.global.add.u32 	%r58, [%rd126], 1;
	atom.global.add.u32 	%r59, [%rd126+12], 1;
	atom.global.add.u32 	%r60, [%rd126+24], 1;
	ld.global.u32 	%rd55, [%rd50+128];
	setp.ne.s64 	%p15, %rd124, 0;
	@%p15 bra 	$L__BB1_35;
	cvt.u32.u64 	%r61, %rd84;
	cvt.u32.u64 	%r62, %rd55;
	rem.u32 	%r63, %r62, %r61;
	cvt.u64.u32 	%rd165, %r63;
	bra.uni 	$L__BB1_36;
$L__BB1_35:
	rem.u64 	%rd165, %rd55, %rd84;
$L__BB1_36:
	shl.b64 	%rd128, %rd165, 2;
	add.s64 	%rd129, %rd1, %rd128;
	atom.global.add.u32 	%r64, [%rd129], 1;
	atom.global.add.u32 	%r65, [%rd129+12], 1;
	atom.global.add.u32 	%r66, [%rd129+24], 1;
	ld.global.u32 	%rd59, [%rd50+256];
	setp.ne.s64 	%p16, %rd124, 0;
	@%p16 bra 	$L__BB1_38;
	cvt.u32.u64 	%r67, %rd84;
	cvt.u32.u64 	%r68, %rd59;
	rem.u32 	%r69, %r68, %r67;
	cvt.u64.u32 	%rd166, %r69;
	bra.uni 	$L__BB1_39;
$L__BB1_38:
	rem.u64 	%rd166, %rd59, %rd84;
$L__BB1_39:
	shl.b64 	%rd131, %rd166, 2;
	add.s64 	%rd132, %rd1, %rd131;
	atom.global.add.u32 	%r70, [%rd132], 1;
	atom.global.add.u32 	%r71, [%rd132+12], 1;
	atom.global.add.u32 	%r72, [%rd132+24], 1;
	ld.global.u32 	%rd63, [%rd50+384];
	setp.ne.s64 	%p17, %rd124, 0;
	@%p17 bra 	$L__BB1_41;
	cvt.u32.u64 	%r73, %rd84;
	cvt.u32.u64 	%r74, %rd63;
	rem.u32 	%r75, %r74, %r73;
	cvt.u64.u32 	%rd167, %r75;
	bra.uni 	$L__BB1_42;
$L__BB1_41:
	rem.u64 	%rd167, %rd63, %rd84;
$L__BB1_42:
	shl.b64 	%rd134, %rd167, 2;
	add.s64 	%rd135, %rd1, %rd134;
	atom.global.add.u32 	%r76, [%rd135], 1;
	atom.global.add.u32 	%r77, [%rd135+12], 1;
	atom.global.add.u32 	%r78, [%rd135+24], 1;
	add.s64 	%rd163, %rd163, 128;
$L__BB1_43:
	and.b64  	%rd136, %rd7, 3;
	setp.eq.s64 	%p18, %rd136, 0;
	@%p18 bra 	$L__BB1_57;
	setp.eq.s64 	%p19, %rd136, 1;
	@%p19 bra 	$L__BB1_52;
	add.s64 	%rd137, %rd163, %rd3;
	shl.b64 	%rd138, %rd137, 2;
	add.s64 	%rd69, %rd2, %rd138;
	ld.global.u32 	%rd70, [%rd69];
	and.b64  	%rd139, %rd84, -4294967296;
	setp.ne.s64 	%p20, %rd139, 0;
	@%p20 bra 	$L__BB1_47;
	cvt.u32.u64 	%r79, %rd84;
	cvt.u32.u64 	%r80, %rd70;
	rem.u32 	%r81, %r80, %r79;
	cvt.u64.u32 	%rd169, %r81;
	bra.uni 	$L__BB1_48;
$L__BB1_47:
	rem.u64 	%rd169, %rd70, %rd84;
$L__BB1_48:
	shl.b64 	%rd140, %rd169, 2;
	add.s64 	%rd141, %rd1, %rd140;
	atom.global.add.u32 	%r82, [%rd141], 1;
	atom.global.add.u32 	%r83, [%rd141+12], 1;
	atom.global.add.u32 	%r84, [%rd141+24], 1;
	ld.global.u32 	%rd74, [%rd69+128];
	setp.ne.s64 	%p21, %rd139, 0;
	@%p21 bra 	$L__BB1_50;
	cvt.u32.u64 	%r85, %rd84;
	cvt.u32.u64 	%r86, %rd74;
	rem.u32 	%r87, %r86, %r85;
	cvt.u64.u32 	%rd170, %r87;
	bra.uni 	$L__BB1_51;
$L__BB1_50:
	rem.u64 	%rd170, %rd74, %rd84;
$L__BB1_51:
	shl.b64 	%rd143, %rd170, 2;
	add.s64 	%rd144, %rd1, %rd143;
	atom.global.add.u32 	%r88, [%rd144], 1;
	atom.global.add.u32 	%r89, [%rd144+12], 1;
	atom.global.add.u32 	%r90, [%rd144+24], 1;
	add.s64 	%rd163, %rd163, 64;
$L__BB1_52:
	and.b64  	%rd145, %rd6, 32;
	setp.ne.s64 	%p22, %rd145, 0;
	@%p22 bra 	$L__BB1_57;
	add.s64 	%rd146, %rd163, %rd3;
	shl.b64 	%rd147, %rd146, 2;
	add.s64 	%rd148, %rd2, %rd147;
	ld.global.u32 	%rd80, [%rd148];
	and.b64  	%rd149, %rd84, -4294967296;
	setp.ne.s64 	%p23, %rd149, 0;
	@%p23 bra 	$L__BB1_55;
	cvt.u32.u64 	%r91, %rd84;
	cvt.u32.u64 	%r92, %rd80;
	rem.u32 	%r93, %r92, %r91;
	cvt.u64.u32 	%rd172, %r93;
	bra.uni 	$L__BB1_56;
$L__BB1_55:
	rem.u64 	%rd172, %rd80, %rd84;
$L__BB1_56:
	shl.b64 	%rd150, %rd172, 2;
	add.s64 	%rd151, %rd1, %rd150;
	atom.global.add.u32 	%r94, [%rd151], 1;
	atom.global.add.u32 	%r95, [%rd151+12], 1;
	atom.global.add.u32 	%r96, [%rd151+24], 1;
$L__BB1_57:
	ret;

}
	// .globl	_Z10trans_loopIjEvPT_mmPjm
.visible .entry _Z10trans_loopIjEvPT_mmPjm(
	.param .u64 .ptr .align 1 _Z10trans_loopIjEvPT_mmPjm_param_0,
	.param .u64 _Z10trans_loopIjEvPT_mmPjm_param_1,
	.param .u64 _Z10trans_loopIjEvPT_mmPjm_param_2,
	.param .u64 .ptr .align 1 _Z10trans_loopIjEvPT_mmPjm_param_3,
	.param .u64 _Z10trans_loopIjEvPT_mmPjm_param_4
)
{
	.reg .pred 	%p<40>;
	.reg .b32 	%r<97>;
	.reg .b64 	%rd<194>;

	ld.param.u64 	%rd90, [_Z10trans_loopIjEvPT_mmPjm_param_0];
	ld.param.u64 	%rd91, [_Z10trans_loopIjEvPT_mmPjm_param_1];
	ld.param.u64 	%rd92, [_Z10trans_loopIjEvPT_mmPjm_param_2];
	ld.param.u64 	%rd93, [_Z10trans_loopIjEvPT_mmPjm_param_3];
	ld.param.u64 	%rd88, [_Z10trans_loopIjEvPT_mmPjm_param_4];
	cvta.to.global.u64 	%rd1, %rd93;
	cvta.to.global.u64 	%rd2, %rd90;
	mov.u32 	%r1, %ctaid.x;
	mov.u32 	%r2, %ntid.x;
	mov.u32 	%r3, %tid.x;
	mad.lo.s32 	%r4, %r1, %r2, %r3;
	shr.u32 	%r5, %r4, 5;
	cvt.u64.u32 	%rd94, %r5;
	and.b32  	%r6, %r3, 31;
	cvt.u64.u32 	%rd3, %r6;
	mul.lo.s64 	%rd4, %rd92, %rd94;
	add.s64 	%rd95, %rd4, %rd92;
	min.u64 	%rd5, %rd95, %rd91;
	add.s64 	%rd96, %rd4, 32;
	max.u64 	%rd97, %rd5, %rd96;
	not.b64 	%rd98, %rd4;
	add.s64 	%rd6, %rd97, %rd98;
	shr.u64 	%rd99, %rd6, 5;
	add.s64 	%rd100, %rd99, 1;
	and.b64  	%rd7, %rd100, 7;
	and.b64  	%rd8, %rd100, 1152921504606846968;
	and.b64  	%rd9, %rd100, 3;
	and.b64  	%rd10, %rd6, 96;
	and.b64  	%rd11, %rd6, 32;
	add.s64 	%rd101, %rd4, %rd3;
	shl.b64 	%rd102, %rd101, 2;
	add.s64 	%rd103, %rd102, %rd2;
	add.s64 	%rd12, %rd103, 512;
	mov.b64 	%rd172, 0;
	cvt.u32.u64 	%r91, %rd88;
$L__BB2_1:
	setp.ge.u64 	%p1, %rd4, %rd5;
	@%p1 bra 	$L__BB2_87;
	setp.lt.u64 	%p2, %rd6, 224;
	mov.u64 	%rd184, %rd4;
	@%p2 bra 	$L__BB2_45;
	mov.u64 	%rd173, %rd12;
	mov.u64 	%rd174, %rd8;
	mov.u64 	%rd184, %rd4;
$L__BB2_4:
	.pragma "nounroll";
	ld.global.u32 	%rd17, [%rd173+-512];
	and.b64  	%rd104, %rd88, -4294967296;
	setp.ne.s64 	%p3, %rd104, 0;
	@%p3 bra 	$L__BB2_6;
	cvt.u32.u64 	%r7, %rd88;
	cvt.u32.u64 	%r8, %rd17;
	rem.u32 	%r9, %r8, %r7;
	cvt.u64.u32 	%rd176, %r9;
	bra.uni 	$L__BB2_7;
$L__BB2_6:
	rem.u64 	%rd176, %rd17, %rd88;
$L__BB2_7:
	shr.u64 	%rd105, %rd176, 22;
	setp.ne.s64 	%p4, %rd105, %rd172;
	@%p4 bra 	$L__BB2_9;
	shl.b64 	%rd106, %rd176, 2;
	add.s64 	%rd107, %rd1, %rd106;
	atom.global.add.u32 	%r10, [%rd107], 1;
	atom.global.add.u32 	%r11, [%rd107+12], 1;
	atom.global.add.u32 	%r12, [%rd107+24], 1;
$L__BB2_9:
	ld.global.u32 	%rd21, [%rd173+-384];
	and.b64  	%rd108, %rd88, -4294967296;
	setp.ne.s64 	%p5, %rd108, 0;
	@%p5 bra 	$L__BB2_11;
	cvt.u32.u64 	%r13, %rd88;
	cvt.u32.u64 	%r14, %rd21;
	rem.u32 	%r15, %r14, %r13;
	cvt.u64.u32 	%rd177, %r15;
	bra.uni 	$L__BB2_12;
$L__BB2_11:
	rem.u64 	%rd177, %rd21, %rd88;
$L__BB2_12:
	shr.u64 	%rd109, %rd177, 22;
	setp.ne.s64 	%p6, %rd109, %rd172;
	@%p6 bra 	$L__BB2_14;
	shl.b64 	%rd110, %rd177, 2;
	add.s64 	%rd111, %rd1, %rd110;
	atom.global.add.u32 	%r16, [%rd111], 1;
	atom.global.add.u32 	%r17, [%rd111+12], 1;
	atom.global.add.u32 	%r18, [%rd111+24], 1;
$L__BB2_14:
	ld.global.u32 	%rd25, [%rd173+-256];
	and.b64  	%rd112, %rd88, -4294967296;
	setp.ne.s64 	%p7, %rd112, 0;
	@%p7 bra 	$L__BB2_16;
	cvt.u32.u64 	%r19, %rd88;
	cvt.u32.u64 	%r20, %rd25;
	rem.u32 	%r21, %r20, %r19;
	cvt.u64.u32 	%rd178, %r21;
	bra.uni 	$L__BB2_17;
$L__BB2_16:
	rem.u64 	%rd178, %rd25, %rd88;
$L__BB2_17:
	shr.u64 	%rd113, %rd178, 22;
	setp.ne.s64 	%p8, %rd113, %rd172;
	@%p8 bra 	$L__BB2_19;
	shl.b64 	%rd114, %rd178, 2;
	add.s64 	%rd115, %rd1, %rd114;
	atom.global.add.u32 	%r22, [%rd115], 1;
	atom.global.add.u32 	%r23, [%rd115+12], 1;
	atom.global.add.u32 	%r24, [%rd115+24], 1;
$L__BB2_19:
	ld.global.u32 	%rd29, [%rd173+-128];
	and.b64  	%rd116, %rd88, -4294967296;
	setp.ne.s64 	%p9, %rd116, 0;
	@%p9 bra 	$L__BB2_21;
	cvt.u32.u64 	%r25, %rd88;
	cvt.u32.u64 	%r26, %rd29;
	rem.u32 	%r27, %r26, %r25;
	cvt.u64.u32 	%rd179, %r27;
	bra.uni 	$L__BB2_22;
$L__BB2_21:
	rem.u64 	%rd179, %rd29, %rd88;
$L__BB2_22:
	shr.u64 	%rd117, %rd179, 22;
	setp.ne.s64 	%p10, %rd117, %rd172;
	@%p10 bra 	$L__BB2_24;
	shl.b64 	%rd118, %rd179, 2;
	add.s64 	%rd119, %rd1, %rd118;
	atom.global.add.u32 	%r28, [%rd119], 1;
	atom.global.add.u32 	%r29, [%rd119+12], 1;
	atom.global.add.u32 	%r30, [%rd119+24], 1;
$L__BB2_24:
	ld.global.u32 	%rd33, [%rd173];
	and.b64  	%rd120, %rd88, -4294967296;
	setp.ne.s64 	%p11, %rd120, 0;
	@%p11 bra 	$L__BB2_26;
	cvt.u32.u64 	%r31, %rd88;
	cvt.u32.u64 	%r32, %rd33;
	rem.u32 	%r33, %r32, %r31;
	cvt.u64.u32 	%rd180, %r33;
	bra.uni 	$L__BB2_27;
$L__BB2_26:
	rem.u64 	%rd180, %rd33, %rd88;
$L__BB2_27:
	shr.u64 	%rd121, %rd180, 22;
	setp.ne.s64 	%p12, %rd121, %rd172;
	@%p12 bra 	$L__BB2_29;
	shl.b64 	%rd122, %rd180, 2;
	add.s64 	%rd123, %rd1, %rd122;
	atom.global.add.u32 	%r34, [%rd123], 1;
	atom.global.add.u32 	%r35, [%rd123+12], 1;
	atom.global.add.u32 	%r36, [%rd123+24], 1;
$L__BB2_29:
	ld.global.u32 	%rd37, [%rd173+128];
	and.b64  	%rd124, %rd88, -4294967296;
	setp.ne.s64 	%p13, %rd124, 0;
	@%p13 bra 	$L__BB2_31;
	cvt.u32.u64 	%r37, %rd88;
	cvt.u32.u64 	%r38, %rd37;
	rem.u32 	%r39, %r38, %r37;
	cvt.u64.u32 	%rd181, %r39;
	bra.uni 	$L__BB2_32;
$L__BB2_31:
	rem.u64 	%rd181, %rd37, %rd88;
$L__BB2_32:
	shr.u64 	%rd125, %rd181, 22;
	setp.ne.s64 	%p14, %rd125, %rd172;
	@%p14 bra 	$L__BB2_34;
	shl.b64 	%rd126, %rd181, 2;
	add.s64 	%rd127, %rd1, %rd126;
	atom.global.add.u32 	%r40, [%rd127], 1;
	atom.global.add.u32 	%r41, [%rd127+12], 1;
	atom.global.add.u32 	%r42, [%rd127+24], 1;
$L__BB2_34:
	ld.global.u32 	%rd41, [%rd173+256];
	and.b64  	%rd128, %rd88, -4294967296;
	setp.ne.s64 	%p15, %rd128, 0;
	@%p15 bra 	$L__BB2_36;
	cvt.u32.u64 	%r43, %rd88;
	cvt.u32.u64 	%r44, %rd41;
	rem.u32 	%r45, %r44, %r43;
	cvt.u64.u32 	%rd182, %r45;
	bra.uni 	$L__BB2_37;
$L__BB2_36:
	rem.u64 	%rd182, %rd41, %rd88;
$L__BB2_37:
	shr.u64 	%rd129, %rd182, 22;
	setp.ne.s64 	%p16, %rd129, %rd172;
	@%p16 bra 	$L__BB2_39;
	shl.b64 	%rd130, %rd182, 2;
	add.s64 	%rd131, %rd1, %rd130;
	atom.global.add.u32 	%r46, [%rd131], 1;
	atom.global.add.u32 	%r47, [%rd131+12], 1;
	atom.global.add.u32 	%r48, [%rd131+24], 1;
$L__BB2_39:
	ld.global.u32 	%rd45, [%rd173+384];
	and.b64  	%rd132, %rd88, -4294967296;
	setp.ne.s64 	%p17, %rd132, 0;
	@%p17 bra 	$L__BB2_41;
	cvt.u32.u64 	%r49, %rd88;
	cvt.u32.u64 	%r50, %rd45;
	rem.u32 	%r51, %r50, %r49;
	cvt.u64.u32 	%rd183, %r51;
	bra.uni 	$L__BB2_42;
$L__BB2_41:
	rem.u64 	%rd183, %rd45, %rd88;
$L__BB2_42:
	shr.u64 	%rd133, %rd183, 22;
	setp.ne.s64 	%p18, %rd133, %rd172;
	@%p18 bra 	$L__BB2_44;
	shl.b64 	%rd134, %rd183, 2;
	add.s64 	%rd135, %rd1, %rd134;
	atom.global.add.u32 	%r52, [%rd135], 1;
	atom.global.add.u32 	%r53, [%rd135+12], 1;
	atom.global.add.u32 	%r54, [%rd135+24], 1;
$L__BB2_44:
	add.s64 	%rd184, %rd184, 256;
	add.s64 	%rd174, %rd174, -8;
	add.s64 	%rd173, %rd173, 1024;
	setp.ne.s64 	%p19, %rd174, 0;
	@%p19 bra 	$L__BB2_4;
$L__BB2_45:
	setp.eq.s64 	%p20, %rd7, 0;
	@%p20 bra 	$L__BB2_87;
	add.s64 	%rd136, %rd7, -1;
	setp.lt.u64 	%p21, %rd136, 3;
	@%p21 bra 	$L__BB2_68;
	add.s64 	%rd137, %rd184, %rd3;
	shl.b64 	%rd138, %rd137, 2;
	add.s64 	%rd53, %rd2, %rd138;
	ld.global.u32 	%rd54, [%rd53];
	and.b64  	%rd139, %rd88, -4294967296;
	setp.ne.s64 	%p22, %rd139, 0;
	@%p22 bra 	$L__BB2_49;
	cvt.u32.u64 	%r55, %rd88;
	cvt.u32.u64 	%r56, %rd54;
	rem.u32 	%r57, %r56, %r55;
	cvt.u64.u32 	%rd185, %r57;
	bra.uni 	$L__BB2_50;
$L__BB2_49:
	rem.u64 	%rd185, %rd54, %rd88;
$L__BB2_50:
	shr.u64 	%rd140, %rd185, 22;
	setp.ne.s64 	%p23, %rd140, %rd172;
	@%p23 bra 	$L__BB2_52;
	shl.b64 	%rd141, %rd185, 2;
	add.s64 	%rd142, %rd1, %rd141;
	atom.global.add.u32 	%r58, [%rd142], 1;
	atom.global.add.u32 	%r59, [%rd142+12], 1;
	atom.global.add.u32 	%r60, [%rd142+24], 1;
$L__BB2_52:
	ld.global.u32 	%rd58, [%rd53+128];
	and.b64  	%rd143, %rd88, -4294967296;
	setp.ne.s64 	%p24, %rd143, 0;
	@%p24 bra 	$L__BB2_54;
	cvt.u32.u64 	%r61, %rd88;
	cvt.u32.u64 	%r62, %rd58;
	rem.u32 	%r63, %r62, %r61;
	cvt.u64.u32 	%rd186, %r63;
	bra.uni 	$L__BB2_55;
$L__BB2_54:
	rem.u64 	%rd186, %rd58, %rd88;
$L__BB2_55:
	shr.u64 	%rd144, %rd186, 22;
	setp.ne.s64 	%p25, %rd144, %rd172;
	@%p25 bra 	$L__BB2_57;
	shl.b64 	%rd145, %rd186, 2;
	add.s64 	%rd146, %rd1, %rd145;
	atom.global.add.u32 	%r64, [%rd146], 1;
	atom.global.add.u32 	%r65, [%rd146+12], 1;
	atom.global.add.u32 	%r66, [%rd146+24], 1;
$L__BB2_57:
	ld.global.u32 	%rd62, [%rd53+256];
	and.b64  	%rd147, %rd88, -4294967296;
	setp.ne.s64 	%p26, %rd147, 0;
	@%p26 bra 	$L__BB2_59;
	cvt.u32.u64 	%r67, %rd88;
	cvt.u32.u64 	%r68, %rd62;
	rem.u32 	%r69, %r68, %r67;
	cvt.u64.u32 	%rd187, %r69;
	bra.uni 	$L__BB2_60;
$L__BB2_59:
	rem.u64 	%rd187, %rd62, %rd88;
$L__BB2_60:
	shr.u64 	%rd148, %rd187, 22;
	setp.ne.s64 	%p27, %rd148, %rd172;
	@%p27 bra 	$L__BB2_62;
	shl.b64 	%rd149, %rd187, 2;
	add.s64 	%rd150, %rd1, %rd149;
	atom.global.add.u32 	%r70, [%rd150], 1;
	atom.global.add.u32 	%r71, [%rd150+12], 1;
	atom.global.add.u32 	%r72, [%rd150+24], 1;
$L__BB2_62:
	ld.global.u32 	%rd66, [%rd53+384];
	and.b64  	%rd151, %rd88, -4294967296;
	setp.ne.s64 	%p28, %rd151, 0;
	@%p28 bra 	$L__BB2_64;
	cvt.u32.u64 	%r73, %rd88;
	cvt.u32.u64 	%r74, %rd66;
	rem.u32 	%r75, %r74, %r73;
	cvt.u64.u32 	%rd188, %r75;
	bra.uni 	$L__BB2_65;
$L__BB2_64:
	rem.u64 	%rd188, %rd66, %rd88;
$L__BB2_65:
	shr.u64 	%rd152, %rd188, 22;
	setp.ne.s64 	%p29, %rd152, %rd172;
	@%p29 bra 	$L__BB2_67;
	shl.b64 	%rd153, %rd188, 2;
	add.s64 	%rd154, %rd1, %rd153;
	atom.global.add.u32 	%r76, [%rd154], 1;
	atom.global.add.u32 	%r77, [%rd154+12], 1;
	atom.global.add.u32 	%r78, [%rd154+24], 1;
$L__BB2_67:
	add.s64 	%rd184, %rd184, 128;
$L__BB2_68:
	setp.eq.s64 	%p30, %rd9, 0;
	@%p30 bra 	$L__BB2_87;
	setp.eq.s64 	%p31, %rd10, 0;
	@%p31 bra 	$L__BB2_81;
	add.s64 	%rd155, %rd184, %rd3;
	shl.b64 	%rd156, %rd155, 2;
	add.s64 	%rd72, %rd2, %rd156;
	ld.global.u32 	%rd73, [%rd72];
	and.b64  	%rd157, %rd88, -4294967296;
	setp.ne.s64 	%p32, %rd157, 0;
	@%p32 bra 	$L__BB2_72;
	cvt.u32.u64 	%r80, %rd73;
	rem.u32 	%r81, %r80, %r91;
	cvt.u64.u32 	%rd190, %r81;
	bra.uni 	$L__BB2_73;
$L__BB2_72:
	rem.u64 	%rd190, %rd73, %rd88;
$L__BB2_73:
	shr.u64 	%rd158, %rd190, 22;
	setp.ne.s64 	%p33, %rd158, %rd172;
	@%p33 bra 	$L__BB2_75;
	shl.b64 	%rd159, %rd190, 2;
	add.s64 	%rd160, %rd1, %rd159;
	atom.global.add.u32 	%r82, [%rd160], 1;
	atom.global.add.u32 	%r83, [%rd160+12], 1;
	atom.global.add.u32 	%r84, [%rd160+24], 1;
$L__BB2_75:
	ld.global.u32 	%rd77, [%rd72+128];
	and.b64  	%rd161, %rd88, -4294967296;
	setp.ne.s64 	%p34, %rd161, 0;
	@%p34 bra 	$L__BB2_77;
	cvt.u32.u64 	%r85, %rd88;
	cvt.u32.u64 	%r86, %rd77;
	rem.u32 	%r87, %r86, %r85;
	cvt.u64.u32 	%rd191, %r87;
	bra.uni 	$L__BB2_78;
$L__BB2_77:
	rem.u64 	%rd191, %rd77, %rd88;
$L__BB2_78:
	shr.u64 	%rd162, %rd191, 22;
	setp.ne.s64 	%p35, %rd162, %rd172;
	@%p35 bra 	$L__BB2_80;
	shl.b64 	%rd163, %rd191, 2;
	add.s64 	%rd164, %rd1, %rd163;
	atom.global.add.u32 	%r88, [%rd164], 1;
	atom.global.add.u32 	%r89, [%rd164+12], 1;
	atom.global.add.u32 	%r90, [%rd164+24], 1;
$L__BB2_80:
	add.s64 	%rd184, %rd184, 64;
$L__BB2_81:
	setp.ne.s64 	%p36, %rd11, 0;
	@%p36 bra 	$L__BB2_87;
	add.s64 	%rd165, %rd184, %rd3;
	shl.b64 	%rd166, %rd165, 2;
	add.s64 	%rd167, %rd2, %rd166;
	ld.global.u32 	%rd83, [%rd167];
	and.b64  	%rd168, %rd88, -4294967296;
	setp.ne.s64 	%p37, %rd168, 0;
	@%p37 bra 	$L__BB2_84;
	cvt.u32.u64 	%r92, %rd83;
	rem.u32 	%r93, %r92, %r91;
	cvt.u64.u32 	%rd193, %r93;
	bra.uni 	$L__BB2_85;
$L__BB2_84:
	rem.u64 	%rd193, %rd83, %rd88;
$L__BB2_85:
	shr.u64 	%rd169, %rd193, 22;
	setp.ne.s64 	%p38, %rd169, %rd172;
	@%p38 bra 	$L__BB2_87;
	shl.b64 	%rd170, %rd193, 2;
	add.s64 	%rd171, %rd1, %rd170;
	atom.global.add.u32 	%r94, [%rd171], 1;
	atom.global.add.u32 	%r95, [%rd171+12], 1;
	atom.global.add.u32 	%r96, [%rd171+24], 1;
$L__BB2_87:
	add.s64 	%rd172, %rd172, 1;
	setp.ne.s64 	%p39, %rd172, 32;
	@%p39 bra 	$L__BB2_1;
	ret;

}
	// .globl	_Z9pre_transIjEvPT_mmS1_
.visible .entry _Z9pre_transIjEvPT_mmS1_(
	.param .u64 .ptr .align 1 _Z9pre_transIjEvPT_mmS1__param_0,
	.param .u64 _Z9pre_transIjEvPT_mmS1__param_1,
	.param .u64 _Z9pre_transIjEvPT_mmS1__param_2,
	.param .u64 .ptr .align 1 _Z9pre_transIjEvPT_mmS1__param_3
)
{
	.local .align 8 .b8 	__local_depot3[40];
	.reg .b64 	%SP;
	.reg .b64 	%SPL;
	.reg .pred 	%p<38>;
	.reg .b16 	%rs<4>;
	.reg .b32 	%r<79>;
	.reg .b64 	%rd<174>;
	// demoted variable
	.shared .align 8 .u64 _ZZ9pre_transIjEvPT_mmS1_E2id;
	mov.u64 	%SPL, __local_depot3;
	cvta.local.u64 	%SP, %SPL;
	ld.param.u64 	%rd74, [_Z9pre_transIjEvPT_mmS1__param_0];
	ld.param.u64 	%rd73, [_Z9pre_transIjEvPT_mmS1__param_1];
	ld.param.u64 	%rd75, [_Z9pre_transIjEvPT_mmS1__param_2];
	ld.param.u64 	%rd76, [_Z9pre_transIjEvPT_mmS1__param_3];
	cvta.to.global.u64 	%rd1, %rd76;
	cvta.to.global.u64 	%rd2, %rd74;
	add.u64 	%rd3, %SPL, 0;
	mov.u32 	%r22, %ctaid.x;
	mov.u32 	%r23, %ntid.x;
	mov.u32 	%r24, %tid.x;
	mad.lo.s32 	%r25, %r22, %r23, %r24;
	shr.u32 	%r26, %r25, 5;
	cvt.u64.u32 	%rd4, %r26;
	and.b32  	%r27, %r24, 31;
	cvt.u64.u32 	%rd5, %r27;
	mul.lo.s64 	%rd170, %rd75, %rd4;
	add.s64 	%rd78, %rd170, %rd75;
	min.u64 	%rd7, %rd78, %rd73;
	setp.ne.s32 	%p1, %r27, 0;
	@%p1 bra 	$L__BB3_2;
	st.shared.u64 	[_ZZ9pre_transIjEvPT_mmS1_E2id], %rd170;
$L__BB3_2:
	membar.cta;
	add.s64 	%rd8, %rd170, 32;
	max.u64 	%rd80, %rd7, %rd8;
	not.b64 	%rd81, %rd170;
	add.s64 	%rd9, %rd80, %rd81;
	and.b64  	%rd10, %rd9, 96;
	add.s64 	%rd11, %rd170, %rd5;
	shl.b64 	%rd82, %rd11, 2;
	add.s64 	%rd12, %rd2, %rd82;
	mov.b64 	%rd155, 0;
	cvt.u32.u64 	%r43, %rd73;
$L__BB3_3:
	setp.ge.u64 	%p2, %rd170, %rd7;
	@%p2 bra 	$L__BB3_59;
	setp.eq.s64 	%p3, %rd10, 96;
	mov.u64 	%rd159, %rd170;
	@%p3 bra 	$L__BB3_28;
	ld.global.u32 	%r72, [%rd12];
	cvt.u64.u32 	%rd14, %r72;
	and.b64  	%rd83, %rd73, -4294967296;
	setp.ne.s64 	%p4, %rd83, 0;
	@%p4 bra 	$L__BB3_7;
	cvt.u32.u64 	%r28, %rd73;
	cvt.u32.u64 	%r29, %rd14;
	rem.u32 	%r30, %r29, %r28;
	cvt.u64.u32 	%rd156, %r30;
	bra.uni 	$L__BB3_8;
$L__BB3_7:
	rem.u64 	%rd156, %rd14, %rd73;
$L__BB3_8:
	shr.u64 	%rd84, %rd156, 22;
	setp.ne.s64 	%p5, %rd84, %rd155;
	@%p5 bra 	$L__BB3_12;
	setp.ne.s32 	%p6, %r72, -27601420;
	@%p6 bra 	$L__BB3_11;
	st.local.u64 	[%rd3], %rd155;
	mov.u64 	%rd85, $str$1;
	cvta.global.u64 	%rd86, %rd85;
	add.u64 	%rd87, %SP, 0;
	{ // callseq 1, 0
	.param .b64 param0;
	st.param.b64 	[param0], %rd86;
	.param .b64 param1;
	st.param.b64 	[param1], %rd87;
	.param .b32 retval0;
	call.uni (retval0), 
	vprintf, 
	(
	param0, 
	param1
	);
	ld.param.b32 	%r31, [retval0];
	} // callseq 1
	ld.global.u32 	%r72, [%rd12];
$L__BB3_11:
	atom.shared.add.u64 	%rd88, [_ZZ9pre_transIjEvPT_mmS1_E2id], 1;
	shl.b64 	%rd89, %rd88, 2;
	add.s64 	%rd90, %rd1, %rd89;
	st.global.u32 	[%rd90], %r72;
$L__BB3_12:
	setp.eq.s64 	%p7, %rd10, 0;
	mov.u64 	%rd159, %rd8;
	@%p7 bra 	$L__BB3_28;
	ld.global.u32 	%r73, [%rd12+128];
	cvt.u64.u32 	%rd18, %r73;
	and.b64  	%rd91, %rd73, -4294967296;
	setp.ne.s64 	%p8, %rd91, 0;
	@%p8 bra 	$L__BB3_15;
	cvt.u32.u64 	%r33, %rd73;
	cvt.u32.u64 	%r34, %rd18;
	rem.u32 	%r35, %r34, %r33;
	cvt.u64.u32 	%rd157, %r35;
	bra.uni 	$L__BB3_16;
$L__BB3_15:
	rem.u64 	%rd157, %rd18, %rd73;
$L__BB3_16:
	shr.u64 	%rd92, %rd157, 22;
	setp.ne.s64 	%p9, %rd92, %rd155;
	@%p9 bra 	$L__BB3_20;
	setp.ne.s32 	%p10, %r73, -27601420;
	@%p10 bra 	$L__BB3_19;
	st.local.u64 	[%rd3], %rd155;
	mov.u64 	%rd93, $str$1;
	cvta.global.u64 	%rd94, %rd93;
	add.u64 	%rd95, %SP, 0;
	{ // callseq 2, 0
	.param .b64 param0;
	st.param.b64 	[param0], %rd94;
	.param .b64 param1;
	st.param.b64 	[param1], %rd95;
	.param .b32 retval0;
	call.uni (retval0), 
	vprintf, 
	(
	param0, 
	param1
	);
	ld.param.b32 	%r36, [retval0];
	} // callseq 2
	ld.global.u32 	%r73, [%rd12+128];
$L__BB3_19:
	atom.shared.add.u64 	%rd96, [_ZZ9pre_transIjEvPT_mmS1_E2id], 1;
	shl.b64 	%rd97, %rd96, 2;
	add.s64 	%rd98, %rd1, %rd97;
	st.global.u32 	[%rd98], %r73;
$L__BB3_20:
	add.s64 	%rd159, %rd170, 64;
	setp.eq.s64 	%p11, %rd10, 32;
	@%p11 bra 	$L__BB3_28;
	ld.global.u32 	%r74, [%rd12+256];
	cvt.u64.u32 	%rd23, %r74;
	and.b64  	%rd99, %rd73, -4294967296;
	setp.ne.s64 	%p12, %rd99, 0;
	@%p12 bra 	$L__BB3_23;
	cvt.u32.u64 	%r38, %rd73;
	cvt.u32.u64 	%r39, %rd23;
	rem.u32 	%r40, %r39, %r38;
	cvt.u64.u32 	%rd158, %r40;
	bra.uni 	$L__BB3_24;
$L__BB3_23:
	rem.u64 	%rd158, %rd23, %rd73;
$L__BB3_24:
	add.s64 	%rd159, %rd170, 96;
	shr.u64 	%rd100, %rd158, 22;
	setp.ne.s64 	%p13, %rd100, %rd155;
	@%p13 bra 	$L__BB3_28;
	setp.ne.s32 	%p14, %r74, -27601420;
	@%p14 bra 	$L__BB3_27;
	st.local.u64 	[%rd3], %rd155;
	mov.u64 	%rd101, $str$1;
	cvta.global.u64 	%rd102, %rd101;
	add.u64 	%rd103, %SP, 0;
	{ // callseq 3, 0
	.param .b64 param0;
	st.param.b64 	[param0], %rd102;
	.param .b64 param1;
	st.param.b64 	[param1], %rd103;
	.param .b32 retval0;
	call.uni (retval0), 
	vprintf, 
	(
	param0, 
	param1
	);
	ld.param.b32 	%r41, [retval0];
	} // callseq 3
	ld.global.u32 	%r74, [%rd12+256];
$L__BB3_27:
	atom.shared.add.u64 	%rd104, [_ZZ9pre_transIjEvPT_mmS1_E2id], 1;
	shl.b64 	%rd105, %rd104, 2;
	add.s64 	%rd106, %rd1, %rd105;
	st.global.u32 	[%rd106], %r74;
$L__BB3_28:
	setp.lt.u64 	%p15, %rd9, 96;
	@%p15 bra 	$L__BB3_59;
	add.s64 	%rd107, %rd5, %rd159;
	shl.b64 	%rd108, %rd107, 2;
	add.s64 	%rd109, %rd2, %rd108;
	add.s64 	%rd160, %rd109, 256;
$L__BB3_30:
	ld.global.u32 	%r75, [%rd160+-256];
	cvt.u64.u32 	%rd33, %r75;
	and.b64  	%rd110, %rd73, -4294967296;
	setp.ne.s64 	%p16, %rd110, 0;
	@%p16 bra 	$L__BB3_32;
	cvt.u32.u64 	%r44, %rd33;
	rem.u32 	%r45, %r44, %r43;
	cvt.u64.u32 	%rd162, %r45;
	bra.uni 	$L__BB3_33;
$L__BB3_32:
	rem.u64 	%rd162, %rd33, %rd73;
$L__BB3_33:
	shr.u64 	%rd111, %rd162, 22;
	setp.ne.s64 	%p17, %rd111, %rd155;
	@%p17 bra 	$L__BB3_37;
	setp.ne.s32 	%p18, %r75, -27601420;
	@%p18 bra 	$L__BB3_36;
	st.local.u64 	[%rd3], %rd155;
	mov.u64 	%rd112, $str$1;
	cvta.global.u64 	%rd113, %rd112;
	add.u64 	%rd114, %SP, 0;
	{ // callseq 4, 0
	.param .b64 param0;
	st.param.b64 	[param0], %rd113;
	.param .b64 param1;
	st.param.b64 	[param1], %rd114;
	.param .b32 retval0;
	call.uni (retval0), 
	vprintf, 
	(
	param0, 
	param1
	);
	ld.param.b32 	%r46, [retval0];
	} // callseq 4
	ld.global.u32 	%r75, [%rd160+-256];
$L__BB3_36:
	atom.shared.add.u64 	%rd115, [_ZZ9pre_transIjEvPT_mmS1_E2id], 1;
	shl.b64 	%rd116, %rd115, 2;
	add.s64 	%rd117, %rd1, %rd116;
	st.global.u32 	[%rd117], %r75;
$L__BB3_37:
	ld.global.u32 	%r76, [%rd160+-128];
	cvt.u64.u32 	%rd37, %r76;
	and.b64  	%rd118, %rd73, -4294967296;
	setp.ne.s64 	%p19, %rd118, 0;
	@%p19 bra 	$L__BB3_39;
	cvt.u32.u64 	%r49, %rd37;
	rem.u32 	%r50, %r49, %r43;
	cvt.u64.u32 	%rd163, %r50;
	bra.uni 	$L__BB3_40;
$L__BB3_39:
	rem.u64 	%rd163, %rd37, %rd73;
$L__BB3_40:
	shr.u64 	%rd119, %rd163, 22;
	setp.ne.s64 	%p20, %rd119, %rd155;
	@%p20 bra 	$L__BB3_44;
	setp.ne.s32 	%p21, %r76, -27601420;
	@%p21 bra 	$L__BB3_43;
	st.local.u64 	[%rd3], %rd155;
	mov.u64 	%rd120, $str$1;
	cvta.global.u64 	%rd121, %rd120;
	add.u64 	%rd122, %SP, 0;
	{ // callseq 5, 0
	.param .b64 param0;
	st.param.b64 	[param0], %rd121;
	.param .b64 param1;
	st.param.b64 	[param1], %rd122;
	.param .b32 retval0;
	call.uni (retval0), 
	vprintf, 
	(
	param0, 
	param1
	);
	ld.param.b32 	%r51, [retval0];
	} // callseq 5
	ld.global.u32 	%r76, [%rd160+-128];
$L__BB3_43:
	atom.shared.add.u64 	%rd123, [_ZZ9pre_transIjEvPT_mmS1_E2id], 1;
	shl.b64 	%rd124, %rd123, 2;
	add.s64 	%rd125, %rd1, %rd124;
	st.global.u32 	[%rd125], %r76;
$L__BB3_44:
	ld.global.u32 	%r77, [%rd160];
	cvt.u64.u32 	%rd41, %r77;
	and.b64  	%rd126, %rd73, -4294967296;
	setp.ne.s64 	%p22, %rd126, 0;
	@%p22 bra 	$L__BB3_46;
	cvt.u32.u64 	%r53, %rd73;
	cvt.u32.u64 	%r54, %rd41;
	rem.u32 	%r55, %r54, %r53;
	cvt.u64.u32 	%rd164, %r55;
	bra.uni 	$L__BB3_47;
$L__BB3_46:
	rem.u64 	%rd164, %rd41, %rd73;
$L__BB3_47:
	shr.u64 	%rd127, %rd164, 22;
	setp.ne.s64 	%p23, %rd127, %rd155;
	@%p23 bra 	$L__BB3_51;
	setp.ne.s32 	%p24, %r77, -27601420;
	@%p24 bra 	$L__BB3_50;
	st.local.u64 	[%rd3], %rd155;
	mov.u64 	%rd128, $str$1;
	cvta.global.u64 	%rd129, %rd128;
	add.u64 	%rd130, %SP, 0;
	{ // callseq 6, 0
	.param .b64 param0;
	st.param.b64 	[param0], %rd129;
	.param .b64 param1;
	st.param.b64 	[param1], %rd130;
	.param .b32 retval0;
	call.uni (retval0), 
	vprintf, 
	(
	param0, 
	param1
	);
	ld.param.b32 	%r56, [retval0];
	} // callseq 6
	ld.global.u32 	%r77, [%rd160];
$L__BB3_50:
	atom.shared.add.u64 	%rd131, [_ZZ9pre_transIjEvPT_mmS1_E2id], 1;
	shl.b64 	%rd132, %rd131, 2;
	add.s64 	%rd133, %rd1, %rd132;
	st.global.u32 	[%rd133], %r77;
$L__BB3_51:
	ld.global.u32 	%r78, [%rd160+128];
	cvt.u64.u32 	%rd45, %r78;
	and.b64  	%rd134, %rd73, -4294967296;
	setp.ne.s64 	%p25, %rd134, 0;
	@%p25 bra 	$L__BB3_53;
	cvt.u32.u64 	%r58, %rd73;
	cvt.u32.u64 	%r59, %rd45;
	rem.u32 	%r60, %r59, %r58;
	cvt.u64.u32 	%rd165, %r60;
	bra.uni 	$L__BB3_54;
$L__BB3_53:
	rem.u64 	%rd165, %rd45, %rd73;
$L__BB3_54:
	shr.u64 	%rd135, %rd165, 22;
	setp.ne.s64 	%p26, %rd135, %rd155;
	@%p26 bra 	$L__BB3_58;
	setp.ne.s32 	%p27, %r78, -27601420;
	@%p27 bra 	$L__BB3_57;
	st.local.u64 	[%rd3], %rd155;
	mov.u64 	%rd136, $str$1;
	cvta.global.u64 	%rd137, %rd136;
	add.u64 	%rd138, %SP, 0;
	{ // callseq 7, 0
	.param .b64 param0;
	st.param.b64 	[param0], %rd137;
	.param .b64 param1;
	st.param.b64 	[param1], %rd138;
	.param .b32 retval0;
	call.uni (retval0), 
	vprintf, 
	(
	param0, 
	param1
	);
	ld.param.b32 	%r61, [retval0];
	} // callseq 7
	ld.global.u32 	%r78, [%rd160+128];
$L__BB3_57:
	atom.shared.add.u64 	%rd139, [_ZZ9pre_transIjEvPT_mmS1_E2id], 1;
	shl.b64 	%rd140, %rd139, 2;
	add.s64 	%rd141, %rd1, %rd140;
	st.global.u32 	[%rd141], %r78;
$L__BB3_58:
	add.s64 	%rd159, %rd159, 128;
	add.s64 	%rd160, %rd160, 512;
	setp.lt.u64 	%p28, %rd159, %rd7;
	@%p28 bra 	$L__BB3_30;
$L__BB3_59:
	add.s64 	%rd155, %rd155, 1;
	setp.ne.s64 	%p29, %rd155, 32;
	@%p29 bra 	$L__BB3_3;
	cvt.u32.u64 	%r63, %rd5;
	setp.ne.s32 	%p30, %r63, 0;
	membar.cta;
	ld.shared.u64 	%rd142, [_ZZ9pre_transIjEvPT_mmS1_E2id];
	setp.eq.s64 	%p31, %rd7, %rd142;
	or.pred  	%p32, %p30, %p31;
	@%p32 bra 	$L__BB3_62;
	sub.s64 	%rd143, %rd7, %rd142;
	shl.b64 	%rd144, %rd170, 2;
	add.s64 	%rd145, %rd2, %rd144;
	ld.global.u32 	%r64, [%rd145];
	st.local.u64 	[%rd3], %rd4;
	st.local.u64 	[%rd3+8], %rd142;
	st.local.u64 	[%rd3+16], %rd7;
	st.local.u64 	[%rd3+24], %rd143;
	st.local.u32 	[%rd3+32], %r64;
	mov.u64 	%rd146, $str$2;
	cvta.global.u64 	%rd147, %rd146;
	add.u64 	%rd148, %SP, 0;
	{ // callseq 8, 0
	.param .b64 param0;
	st.param.b64 	[param0], %rd147;
	.param .b64 param1;
	st.param.b64 	[param1], %rd148;
	.param .b32 retval0;
	call.uni (retval0), 
	vprintf, 
	(
	param0, 
	param1
	);
	ld.param.b32 	%r65, [retval0];
	} // callseq 8
$L__BB3_62:
	setp.ge.u64 	%p33, %rd170, %rd7;
	@%p33 bra 	$L__BB3_69;
	setp.eq.s64 	%p34, %rd10, 96;
	@%p34 bra 	$L__BB3_66;
	add.s64 	%rd168, %rd2, %rd82;
	add.s64 	%rd167, %rd1, %rd82;
	cvt.u16.u64 	%rs1, %rd9;
	shr.u16 	%rs2, %rs1, 5;
	add.s16 	%rs3, %rs2, 1;
	cvt.u64.u16 	%rd150, %rs3;
	and.b64  	%rd151, %rd150, 3;
	neg.s64 	%rd166, %rd151;
$L__BB3_65:
	.pragma "nounroll";
	ld.global.u32 	%r67, [%rd167];
	st.global.u32 	[%rd168], %r67;
	add.s64 	%rd170, %rd170, 32;
	add.s64 	%rd168, %rd168, 128;
	add.s64 	%rd167, %rd167, 128;
	add.s64 	%rd166, %rd166, 1;
	setp.ne.s64 	%p35, %rd166, 0;
	@%p35 bra 	$L__BB3_65;
$L__BB3_66:
	setp.lt.u64 	%p36, %rd9, 96;
	@%p36 bra 	$L__BB3_69;
	add.s64 	%rd152, %rd170, %rd5;
	shl.b64 	%rd153, %rd152, 2;
	add.s64 	%rd154, %rd153, 256;
	add.s64 	%rd172, %rd1, %rd154;
	add.s64 	%rd171, %rd2, %rd154;
$L__BB3_68:
	ld.global.u32 	%r68, [%rd172+-256];
	st.global.u32 	[%rd171+-256], %r68;
	ld.global.u32 	%r69, [%rd172+-128];
	st.global.u32 	[%rd171+-128], %r69;
	ld.global.u32 	%r70, [%rd172];
	st.global.u32 	[%rd171], %r70;
	ld.global.u32 	%r71, [%rd172+128];
	st.global.u32 	[%rd171+128], %r71;
	add.s64 	%rd170, %rd170, 128;
	add.s64 	%rd172, %rd172, 512;
	add.s64 	%rd171, %rd171, 512;
	setp.lt.u64 	%p37, %rd170, %rd7;
	@%p37 bra 	$L__BB3_68;
$L__BB3_69:
	ret;

}
	// .globl	_Z4testIjEvPjmmS0_mmm
.visible .entry _Z4testIjEvPjmmS0_mmm(
	.param .u64 .ptr .align 1 _Z4testIjEvPjmmS0_mmm_param_0,
	.param .u64 _Z4testIjEvPjmmS0_mmm_param_1,
	.param .u64 _Z4testIjEvPjmmS0_mmm_param_2,
	.param .u64 .ptr .align 1 _Z4testIjEvPjmmS0_mmm_param_3,
	.param .u64 _Z4testIjEvPjmmS0_mmm_param_4,
	.param .u64 _Z4testIjEvPjmmS0_mmm_param_5,
	.param .u64 _Z4testIjEvPjmmS0_mmm_param_6
)
{
	.reg .pred 	%p<26>;
	.reg .b32 	%r<37>;
	.reg .b64 	%rd<79>;

	ld.param.u64 	%rd43, [_Z4testIjEvPjmmS0_mmm_param_0];
	ld.param.u64 	%rd44, [_Z4testIjEvPjmmS0_mmm_param_1];
	ld.param.u64 	%rd45, [_Z4testIjEvPjmmS0_mmm_param_2];
	ld.param.u64 	%rd40, [_Z4testIjEvPjmmS0_mmm_param_3];
	ld.param.u64 	%rd46, [_Z4testIjEvPjmmS0_mmm_param_4];
	ld.param.u64 	%rd41, [_Z4testIjEvPjmmS0_mmm_param_5];
	ld.param.u64 	%rd42, [_Z4testIjEvPjmmS0_mmm_param_6];
	cvta.to.global.u64 	%rd1, %rd43;
	mov.u32 	%r7, %ctaid.x;
	mov.u32 	%r8, %ntid.x;
	mov.u32 	%r9, %tid.x;
	mad.lo.s32 	%r10, %r7, %r8, %r9;
	shr.u32 	%r11, %r10, 5;
	cvt.u64.u32 	%rd47, %r11;
	and.b32  	%r1, %r9, 31;
	mul.lo.s64 	%rd2, %rd45, %rd47;
	add.s64 	%rd48, %rd2, %rd45;
	min.u64 	%rd3, %rd48, %rd44;
	sub.s64 	%rd49, %rd46, %rd42;
	mul.hi.u64 	%rd50, %rd49, 3353953467947191203;
	shr.u64 	%rd4, %rd50, 1;
	setp.ge.u64 	%p1, %rd2, %rd3;
	@%p1 bra 	$L__BB4_32;
	cvt.u64.u32 	%rd5, %r1;
	cvta.to.global.u64 	%rd51, %rd40;
	add.s64 	%rd52, %rd42, %rd5;
	shl.b64 	%rd53, %rd52, 2;
	add.s64 	%rd6, %rd51, %rd53;
	sub.s64 	%rd54, %rd3, %rd2;
	and.b64  	%rd69, %rd54, 3;
	setp.eq.s64 	%p2, %rd69, 0;
	mov.u64 	%rd74, %rd2;
	@%p2 bra 	$L__BB4_9;
	shl.b64 	%rd55, %rd2, 2;
	add.s64 	%rd70, %rd1, %rd55;
	add.s64 	%rd74, %rd2, %rd69;
	cvt.u32.u64 	%r12, %rd4;
$L__BB4_3:
	.pragma "nounroll";
	ld.global.u32 	%r2, [%rd70];
	cvt.u64.u32 	%rd12, %r2;
	and.b64  	%rd56, %rd4, 2305843004918726656;
	setp.ne.s64 	%p3, %rd56, 0;
	@%p3 bra 	$L__BB4_5;
	cvt.u32.u64 	%r13, %rd12;
	rem.u32 	%r14, %r13, %r12;
	cvt.u64.u32 	%rd71, %r14;
	bra.uni 	$L__BB4_6;
$L__BB4_5:
	rem.u64 	%rd71, %rd12, %rd4;
$L__BB4_6:
	setp.le.u64 	%p4, %rd41, %rd5;
	or.b32  	%r16, %r2, %r1;
	setp.eq.s32 	%p5, %r16, 0;
	or.pred  	%p6, %p4, %p5;
	@%p6 bra 	$L__BB4_8;
	mad.lo.s64 	%rd57, %rd71, 44, %rd6;
	st.global.u32 	[%rd57], %r2;
$L__BB4_8:
	add.s64 	%rd70, %rd70, 4;
	add.s64 	%rd69, %rd69, -1;
	setp.ne.s64 	%p7, %rd69, 0;
	@%p7 bra 	$L__BB4_3;
$L__BB4_9:
	sub.s64 	%rd58, %rd2, %rd3;
	setp.gt.u64 	%p8, %rd58, -4;
	@%p8 bra 	$L__BB4_32;
	shl.b64 	%rd59, %rd74, 2;
	add.s64 	%rd60, %rd59, %rd1;
	add.s64 	%rd73, %rd60, 8;
	and.b64  	%rd61, %rd4, 2305843004918726656;
	cvt.u32.u64 	%r17, %rd4;
$L__BB4_11:
	ld.global.u32 	%r3, [%rd73+-8];
	cvt.u64.u32 	%rd22, %r3;
	setp.ne.s64 	%p9, %rd61, 0;
	@%p9 bra 	$L__BB4_13;
	cvt.u32.u64 	%r18, %rd22;
	rem.u32 	%r19, %r18, %r17;
	cvt.u64.u32 	%rd75, %r19;
	bra.uni 	$L__BB4_14;
$L__BB4_13:
	rem.u64 	%rd75, %rd22, %rd4;
$L__BB4_14:
	setp.le.u64 	%p10, %rd41, %rd5;
	or.b32  	%r21, %r3, %r1;
	setp.eq.s32 	%p11, %r21, 0;
	or.pred  	%p12, %p10, %p11;
	@%p12 bra 	$L__BB4_16;
	mad.lo.s64 	%rd62, %rd75, 44, %rd6;
	st.global.u32 	[%rd62], %r3;
$L__BB4_16:
	ld.global.u32 	%r4, [%rd73+-4];
	cvt.u64.u32 	%rd26, %r4;
	setp.ne.s64 	%p13, %rd61, 0;
	@%p13 bra 	$L__BB4_18;
	cvt.u32.u64 	%r23, %rd26;
	rem.u32 	%r24, %r23, %r17;
	cvt.u64.u32 	%rd76, %r24;
	bra.uni 	$L__BB4_19;
$L__BB4_18:
	rem.u64 	%rd76, %rd26, %rd4;
$L__BB4_19:
	setp.le.u64 	%p14, %rd41, %rd5;
	or.b32  	%r26, %r4, %r1;
	setp.eq.s32 	%p15, %r26, 0;
	or.pred  	%p16, %p14, %p15;
	@%p16 bra 	$L__BB4_21;
	mad.lo.s64 	%rd64, %rd76, 44, %rd6;
	st.global.u32 	[%rd64], %r4;
$L__BB4_21:
	ld.global.u32 	%r5, [%rd73];
	cvt.u64.u32 	%rd30, %r5;
	setp.ne.s64 	%p17, %rd61, 0;
	@%p17 bra 	$L__BB4_23;
	cvt.u32.u64 	%r28, %rd30;
	rem.u32 	%r29, %r28, %r17;
	cvt.u64.u32 	%rd77, %r29;
	bra.uni 	$L__BB4_24;
$L__BB4_23:
	rem.u64 	%rd77, %rd30, %rd4;
$L__BB4_24:
	setp.le.u64 	%p18, %rd41, %rd5;
	or.b32  	%r31, %r5, %r1;
	setp.eq.s32 	%p19, %r31, 0;
	or.pred  	%p20, %p18, %p19;
	@%p20 bra 	$L__BB4_26;
	mad.lo.s64 	%rd66, %rd77, 44, %rd6;
	st.global.u32 	[%rd66], %r5;
$L__BB4_26:
	ld.global.u32 	%r6, [%rd73+4];
	cvt.u64.u32 	%rd34, %r6;
	setp.ne.s64 	%p21, %rd61, 0;
	@%p21 bra 	$L__BB4_28;
	cvt.u32.u64 	%r33, %rd34;
	rem.u32 	%r34, %r33, %r17;
	cvt.u64.u32 	%rd78, %r34;
	bra.uni 	$L__BB4_29;
$L__BB4_28:
	rem.u64 	%rd78, %rd34, %rd4;
$L__BB4_29:
	setp.le.u64 	%p22, %rd41, %rd5;
	or.b32  	%r36, %r6, %r1;
	setp.eq.s32 	%p23, %r36, 0;
	or.pred  	%p24, %p22, %p23;
	@%p24 bra 	$L__BB4_31;
	mad.lo.s64 	%rd68, %rd78, 44, %rd6;
	st.global.u32 	[%rd68], %r6;
$L__BB4_31:
	add.s64 	%rd74, %rd74, 4;
	add.s64 	%rd73, %rd73, 16;
	setp.lt.u64 	%p25, %rd74, %rd3;
	@%p25 bra 	$L__BB4_11;
$L__BB4_32:
	ret;

}


// ===== COMPILED SASS (sm_100) =====

	.target	sm_100

	.elftype	@"ET_EXEC"


//--------------------- .note.nv.tkinfo           --------------------------
	.section	.note.nv.tkinfo,"",@"SHT_NOTE"
	.sectionflags	@"SHF_NOTE_NV_TKINFO"
	.tkinfo
        /*0018*/ 	.word	0x00000002
        /*0030*/ 	.string	""
        /*0030*/ 	.string	"ptxas"
        /*0030*/ 	.string	"Cuda compilation tools, release 13.0, V13.0.88"
        /*0030*/ 	.string	"Build cuda_13.0.r13.0/compiler.36424714_0"
        /*0030*/ 	.string	"-arch sm_100 -m 64 "



//--------------------- .note.nv.cuinfo           --------------------------
	.section	.note.nv.cuinfo,"",@"SHT_NOTE"
	.sectionflags	@"SHF_NOTE_NV_CUINFO"
        /*0018*/ 	.short	0x0002
        /*001a*/ 	.short	0x0064
        /*001c*/ 	.short	0x0082
	.zero		2


//--------------------- .nv.info                  --------------------------
	.section	.nv.info,"",@"SHT_CUDA_INFO"
	.align	4


	//----- nvinfo : EIATTR_REGCOUNT
	.align		4
        /*0000*/ 	.byte	0x04, 0x2f
        /*0002*/ 	.short	(.L_5 - .L_4)
	.align		4
.L_4:
        /*0004*/ 	.word	index@(_Z3addv)
        /*0008*/ 	.word	0x00000018


	//----- nvinfo : EIATTR_FRAME_SIZE
	.align		4
.L_5:
        /*000c*/ 	.byte	0x04, 0x11
        /*000e*/ 	.short	(.L_7 - .L_6)
	.align		4
.L_6:
        /*0010*/ 	.word	index@(_Z3addv)
        /*0014*/ 	.word	0x00000010


	//----- nvinfo : EIATTR_REGCOUNT
	.align		4
.L_7:
        /*0018*/ 	.byte	0x04, 0x2f
        /*001a*/ 	.short	(.L_9 - .L_8)
	.align		4
.L_8:
        /*001c*/ 	.word	index@(_Z5transIjEvPT_mmPjm)
        /*0020*/ 	.word	0x0000001a


	//----- nvinfo : EIATTR_FRAME_SIZE
	.align		4
.L_9:
        /*0024*/ 	.byte	0x04, 0x11
        /*0026*/ 	.short	(.L_11 - .L_10)
	.align		4
.L_10:
        /*0028*/ 	.word	index@($__internal_3_$__cuda_sm20_rem_u64)
        /*002c*/ 	.word	0x00000000


	//----- nvinfo : EIATTR_FRAME_SIZE
	.align		4
.L_11:
        /*0030*/ 	.byte	0x04, 0x11
        /*0032*/ 	.short	(.L_13 - .L_12)
	.align		4
.L_12:
        /*0034*/ 	.word	index@(_Z5transIjEvPT_mmPjm)
        /*0038*/ 	.word	0x00000000


	//----- nvinfo : EIATTR_REGCOUNT
	.align		4
.L_13:
        /*003c*/ 	.byte	0x04, 0x2f
        /*003e*/ 	.short	(.L_15 - .L_14)
	.align		4
.L_14:
        /*0040*/ 	.word	index@(_Z10trans_loopIjEvPT_mmPjm)
        /*0044*/ 	.word	0x00000027


	//----- nvinfo : EIATTR_FRAME_SIZE
	.align		4
.L_15:
        /*0048*/ 	.byte	0x04, 0x11
        /*004a*/ 	.short	(.L_17 - .L_16)
	.align		4
.L_16:
        /*004c*/ 	.word	index@($__internal_2_$__cuda_sm20_rem_u64)
        /*0050*/ 	.word	0x00000000


	//----- nvinfo : EIATTR_FRAME_SIZE
	.align		4
.L_17:
        /*0054*/ 	.byte	0x04, 0x11
        /*0056*/ 	.short	(.L_19 - .L_18)
	.align		4
.L_18:
        /*0058*/ 	.word	index@(_Z10trans_loopIjEvPT_mmPjm)
        /*005c*/ 	.word	0x00000000


	//----- nvinfo : EIATTR_REGCOUNT
	.align		4
.L_19:
        /*0060*/ 	.byte	0x04, 0x2f
        /*0062*/ 	.short	(.L_21 - .L_20)
	.align		4
.L_20:
        /*0064*/ 	.word	index@(_Z9pre_transIjEvPT_mmS1_)
        /*0068*/ 	.word	0x00000048


	//----- nvinfo : EIATTR_FRAME_SIZE
	.align		4
.L_21:
        /*006c*/ 	.byte	0x04, 0x11
        /*006e*/ 	.short	(.L_23 - .L_22)
	.align		4
.L_22:
        /*0070*/ 	.word	index@($__internal_1_$__cuda_sm20_rem_u64)
        /*0074*/ 	.word	0x00000028


	//----- nvinfo : EIATTR_FRAME_SIZE
	.align		4
.L_23:
        /*0078*/ 	.byte	0x04, 0x11
        /*007a*/ 	.short	(.L_25 - .L_24)
	.align		4
.L_24:
        /*007c*/ 	.word	index@(_Z9pre_transIjEvPT_mmS1_)
        /*0080*/ 	.word	0x00000028


	//----- nvinfo : EIATTR_REGCOUNT
	.align		4
.L_25:
        /*0084*/ 	.byte	0x04, 0x2f
        /*0086*/ 	.short	(.L_27 - .L_26)
	.align		4
.L_26:
        /*0088*/ 	.word	index@(_Z4testIjEvPjmmS0_mmm)
        /*008c*/ 	.word	0x00000020


	//----- nvinfo : EIATTR_FRAME_SIZE
	.align		4
.L_27:
        /*0090*/ 	.byte	0x04, 0x11
        /*0092*/ 	.short	(.L_29 - .L_28)
	.align		4
.L_28:
        /*0094*/ 	.word	index@($__internal_0_$__cuda_sm20_rem_u64)
        /*0098*/ 	.word	0x00000000


	//----- nvinfo : EIATTR_FRAME_SIZE
	.align		4
.L_29:
        /*009c*/ 	.byte	0x04, 0x11
        /*009e*/ 	.short	(.L_31 - .L_30)
	.align		4
.L_30:
        /*00a0*/ 	.word	index@(_Z4testIjEvPjmmS0_mmm)
        /*00a4*/ 	.word	0x00000000


	//----- nvinfo : EIATTR_MIN_STACK_SIZE
	.align		4
.L_31:
        /*00a8*/ 	.byte	0x04, 0x12
        /*00aa*/ 	.short	(.L_33 - .L_32)
	.align		4
.L_32:
        /*00ac*/ 	.word	index@(_Z4testIjEvPjmmS0_mmm)
        /*00b0*/ 	.word	0x00000000


	//----- nvinfo : EIATTR_MIN_STACK_SIZE
	.align		4
.L_33:
        /*00b4*/ 	.byte	0x04, 0x12
        /*00b6*/ 	.short	(.L_35 - .L_34)
	.align		4
.L_34:
        /*00b8*/ 	.word	index@(_Z9pre_transIjEvPT_mmS1_)
        /*00bc*/ 	.word	0x00000028


	//----- nvinfo : EIATTR_MIN_STACK_SIZE
	.align		4
.L_35:
        /*00c0*/ 	.byte	0x04, 0x12
        /*00c2*/ 	.short	(.L_37 - .L_36)
	.align		4
.L_36:
        /*00c4*/ 	.word	index@(_Z10trans_loopIjEvPT_mmPjm)
        /*00c8*/ 	.word	0x00000000


	//----- nvinfo : EIATTR_MIN_STACK_SIZE
	.align		4
.L_37:
        /*00cc*/ 	.byte	0x04, 0x12
        /*00ce*/ 	.short	(.L_39 - .L_38)
	.align		4
.L_38:
        /*00d0*/ 	.word	index@(_Z5transIjEvPT_mmPjm)
        /*00d4*/ 	.word	0x00000000


	//----- nvinfo : EIATTR_MIN_STACK_SIZE
	.align		4
.L_39:
        /*00d8*/ 	.byte	0x04, 0x12
        /*00da*/ 	.short	(.L_41 - .L_40)
	.align		4
.L_40:
        /*00dc*/ 	.word	index@(_Z3addv)
        /*00e0*/ 	.word	0x00000010
.L_41:


//--------------------- .nv.compat                --------------------------
	.section	.nv.compat,"",@"SHT_CUDA_COMPAT_INFO"
	.align	4
        /*0000*/ 	.byte	0x02, 0x09, 0x00, 0x00, 0x02, 0x02, 0x01, 0x00, 0x02, 0x05, 0x05, 0x00, 0x03, 0x07, 0x01, 0x01
        /*0010*/ 	.byte	0x02, 0x03, 0x00, 0x00, 0x02, 0x06, 0x01, 0x00, 0x04, 0x0b, 0x08, 0x00, 0x09, 0x00, 0x00, 0x00
        /*0020*/ 	.byte	0x00, 0x00, 0x00, 0x00


//--------------------- .nv.info._Z4testIjEvPjmmS0_mmm --------------------------
	.section	.nv.info._Z4testIjEvPjmmS0_mmm,"",@"SHT_CUDA_INFO"
	.sectionflags	@""
	.align	4


	//----- nvinfo : EIATTR_CUDA_API_VERSION
	.align		4
        /*0000*/ 	.byte	0x04, 0x37
        /*0002*/ 	.short	(.L_43 - .L_42)
.L_42:
        /*0004*/ 	.word	0x00000082


	//----- nvinfo : EIATTR_KPARAM_INFO
	.align		4
.L_43:
        /*0008*/ 	.byte	0x04, 0x17
        /*000a*/ 	.short	(.L_45 - .L_44)
.L_44:
        /*000c*/ 	.word	0x00000000
        /*0010*/ 	.short	0x0006
        /*0012*/ 	.short	0x0030
        /*0014*/ 	.byte	0x00, 0xf0, 0x21, 0x00


	//----- nvinfo : EIATTR_KPARAM_INFO
	.align		4
.L_45:
        /*0018*/ 	.byte	0x04, 0x17
        /*001a*/ 	.short	(.L_47 - .L_46)
.L_46:
        /*001c*/ 	.word	0x00000000
        /*0020*/ 	.short	0x0005
        /*0022*/ 	.short	0x0028
        /*0024*/ 	.byte	0x00, 0xf0, 0x21, 0x00


	//----- nvinfo : EIATTR_KPARAM_INFO
	.align		4
.L_47:
        /*0028*/ 	.byte	0x04, 0x17
        /*002a*/ 	.short	(.L_49 - .L_48)
.L_48:
        /*002c*/ 	.word	0x00000000
        /*0030*/ 	.short	0x0004
        /*0032*/ 	.short	0x0020
        /*0034*/ 	.byte	0x00, 0xf0, 0x21, 0x00


	//----- nvinfo : EIATTR_KPARAM_INFO
	.align		4
.L_49:
        /*0038*/ 	.byte	0x04, 0x17
        /*003a*/ 	.short	(.L_51 - .L_50)
.L_50:
        /*003c*/ 	.word	0x00000000
        /*0040*/ 	.short	0x0003
        /*0042*/ 	.short	0x0018
        /*0044*/ 	.byte	0x00, 0xf5, 0x21, 0x00


	//----- nvinfo : EIATTR_KPARAM_INFO
	.align		4
.L_51:
        /*0048*/ 	.byte	0x04, 0x17
        /*004a*/ 	.short	(.L_53 - .L_52)
.L_52:
        /*004c*/ 	.word	0x00000000
        /*0050*/ 	.short	0x0002
        /*0052*/ 	.short	0x0010
        /*0054*/ 	.byte	0x00, 0xf0, 0x21, 0x00


	//----- nvinfo : EIATTR_KPARAM_INFO
	.align		4
.L_53:
        /*0058*/ 	.byte	0x04, 0x17
        /*005a*/ 	.short	(.L_55 - .L_54)
.L_54:
        /*005c*/ 	.word	0x00000000
        /*0060*/ 	.short	0x0001
        /*0062*/ 	.short	0x0008
        /*0064*/ 	.byte	0x00, 0xf0, 0x21, 0x00


	//----- nvinfo : EIATTR_KPARAM_INFO
	.align		4
.L_55:
        /*0068*/ 	.byte	0x04, 0x17
        /*006a*/ 	.short	(.L_57 - .L_56)
.L_56:
        /*006c*/ 	.word	0x00000000
        /*0070*/ 	.short	0x0000
        /*0072*/ 	.short	0x0000
        /*0074*/ 	.byte	0x00, 0xf5, 0x21, 0x00


	//----- nvinfo : EIATTR_SPARSE_MMA_MASK
	.align		4
.L_57:
        /*0078*/ 	.byte	0x03, 0x50
        /*007a*/ 	.short	0x0000


	//----- nvinfo : EIATTR_MAXREG_COUNT
	.align		4
        /*007c*/ 	.byte	0x03, 0x1b
        /*007e*/ 	.short	0x00ff


	//----- nvinfo : EIATTR_MERCURY_ISA_VERSION
	.align		4
        /*0080*/ 	.byte	0x03, 0x5f
        /*0082*/ 	.short	0x0101


	//----- nvinfo : EIATTR_VRC_CTA_INIT_COUNT
	.align		4
        /*0084*/ 	.byte	0x02, 0x4a
	.zero		1
	.zero		1


	//----- nvinfo : EIATTR_EXIT_INSTR_OFFSETS
	.align		4
        /*0088*/ 	.byte	0x04, 0x1c
        /*008a*/ 	.short	(.L_59 - .L_58)


	//   ....[0]....
.L_58:
        /*008c*/ 	.word	0x00000120


	//   ....[1]....
        /*0090*/ 	.word	0x00000670


	//   ....[2]....
        /*0094*/ 	.word	0x00001080


	//----- nvinfo : EIATTR_CRS_STACK_SIZE
	.align		4
.L_59:
        /*0098*/ 	.byte	0x04, 0x1e
        /*009a*/ 	.short	(.L_61 - .L_60)
.L_60:
        /*009c*/ 	.word	0x00000000


	//----- nvinfo : EIATTR_CBANK_PARAM_SIZE
	.align		4
.L_61:
        /*00a0*/ 	.byte	0x03, 0x19
        /*00a2*/ 	.short	0x0038


	//----- nvinfo : EIATTR_PARAM_CBANK
	.align		4
        /*00a4*/ 	.byte	0x04, 0x0a
        /*00a6*/ 	.short	(.L_63 - .L_62)
	.align		4
.L_62:
        /*00a8*/ 	.word	index@(.nv.constant0._Z4testIjEvPjmmS0_mmm)
        /*00ac*/ 	.short	0x0380
        /*00ae*/ 	.short	0x0038


	//----- nvinfo : EIATTR_SW_WAR
	.align		4
.L_63:
        /*00b0*/ 	.byte	0x04, 0x36
        /*00b2*/ 	.short	(.L_65 - .L_64)
.L_64:
        /*00b4*/ 	.word	0x00000008
.L_65:


//--------------------- .nv.info._Z9pre_transIjEvPT_mmS1_ --------------------------
	.section	.nv.info._Z9pre_transIjEvPT_mmS1_,"",@"SHT_CUDA_INFO"
	.sectionflags	@""
	.align	4


	//----- nvinfo : EIATTR_CUDA_API_VERSION
	.align		4
        /*0000*/ 	.byte	0x04, 0x37
        /*0002*/ 	.short	(.L_67 - .L_66)
.L_66:
        /*0004*/ 	.word	0x00000082


	//----- nvinfo : EIATTR_KPARAM_INFO
	.align		4
.L_67:
        /*0008*/ 	.byte	0x04, 0x17
        /*000a*/ 	.short	(.L_69 - .L_68)
.L_68:
        /*000c*/ 	.word	0x00000000
        /*0010*/ 	.short	0x0003
        /*0012*/ 	.short	0x0018
        /*0014*/ 	.byte	0x00, 0xf5, 0x21, 0x00


	//----- nvinfo : EIATTR_KPARAM_INFO
	.align		4
.L_69:
        /*0018*/ 	.byte	0x04, 0x17
        /*001a*/ 	.short	(.L_71 - .L_70)
.L_70:
        /*001c*/ 	.word	0x00000000
        /*0020*/ 	.short	0x0002
        /*0022*/ 	.short	0x0010
        /*0024*/ 	.byte	0x00, 0xf0, 0x21, 0x00


	//----- nvinfo : EIATTR_KPARAM_INFO
	.align		4
.L_71:
        /*0028*/ 	.byte	0x04, 0x17
        /*002a*/ 	.short	(.L_73 - .L_72)
.L_72:
        /*002c*/ 	.word	0x00000000
        /*0030*/ 	.short	0x0001
        /*0032*/ 	.short	0x0008
        /*0034*/ 	.byte	0x00, 0xf0, 0x21, 0x00


	//----- nvinfo : EIATTR_KPARAM_INFO
	.align		4
.L_73:
        /*0038*/ 	.byte	0x04, 0x17
        /*003a*/ 	.short	(.L_75 - .L_74)
.L_74:
        /*003c*/ 	.word	0x00000000
        /*0040*/ 	.short	0x0000
        /*0042*/ 	.short	0x0000
        /*0044*/ 	.byte	0x00, 0xf5, 0x21, 0x00


	//----- nvinfo : EIATTR_SPARSE_MMA_MASK
	.align		4
.L_75:
        /*0048*/ 	.byte	0x03, 0x50
        /*004a*/ 	.short	0x0000


	//----- nvinfo : EIATTR_MAXREG_COUNT
	.align		4
        /*004c*/ 	.byte	0x03, 0x1b
        /*004e*/ 	.short	0x00ff


	//----- nvinfo : EIATTR_EXTERNS
	.align		4
        /*0050*/ 	.byte	0x04, 0x0f
        /*0052*/ 	.short	(.L_77 - .L_76)


	//   ....[0]....
	.align		4
.L_76:
        /*0054*/ 	.word	index@(vprintf)


	//----- nvinfo : EIATTR_MERCURY_ISA_VERSION
	.align		4
.L_77:
        /*0058*/ 	.byte	0x03, 0x5f
        /*005a*/ 	.short	0x0101


	//----- nvinfo : EIATTR_INT_WARP_WIDE_INSTR_OFFSETS
	.align		4
        /*005c*/ 	.byte	0x04, 0x31
        /*005e*/ 	.short	(.L_79 - .L_78)


	//   ....[0]....
.L_78:
        /*0060*/ 	.word	0x00000750


	//   ....[1]....
        /*0064*/ 	.word	0x00000880


	//   ....[2]....
        /*0068*/ 	.word	0x000008b0


	//   ....[3]....
        /*006c*/ 	.word	0x00000ca0


	//   ....[4]....
        /*0070*/ 	.word	0x00000dd0


	//   ....[5]....
        /*0074*/ 	.word	0x00000e00


	//   ....[6]....
        /*0078*/ 	.word	0x00001200


	//   ....[7]....
        /*007c*/ 	.word	0x00001340


	//   ....[8]....
        /*0080*/ 	.word	0x00001360


	//   ....[9]....
        /*0084*/ 	.word	0x00001800


	//   ....[10]....
        /*0088*/ 	.word	0x00001940


	//   ....[11]....
        /*008c*/ 	.word	0x00001960


	//   ....[12]....
        /*0090*/ 	.word	0x00001d00


	//   ....[13]....
        /*0094*/ 	.word	0x00001e40


	//   ....[14]....
        /*0098*/ 	.word	0x00001e60


	//   ....[15]....
        /*009c*/ 	.word	0x00002200


	//   ....[16]....
        /*00a0*/ 	.word	0x00002340


	//   ....[17]....
        /*00a4*/ 	.word	0x00002360


	//   ....[18]....
        /*00a8*/ 	.word	0x00002700


	//   ....[19]....
        /*00ac*/ 	.word	0x00002840


	//   ....[20]....
        /*00b0*/ 	.word	0x00002860


	//----- nvinfo : EIATTR_VRC_CTA_INIT_COUNT
	.align		4
.L_79:
        /*00b4*/ 	.byte	0x02, 0x4a
	.zero		1
	.zero		1


	//----- nvinfo : EIATTR_SYSCALL_OFFSETS
	.align		4
        /*00b8*/ 	.byte	0x04, 0x46
        /*00ba*/ 	.short	(.L_81 - .L_80)


	//   ....[0]....
.L_80:
        /*00bc*/ 	.word	0x00000710


	//   ....[1]....
        /*00c0*/ 	.word	0x00000c60


	//   ....[2]....
        /*00c4*/ 	.word	0x000011c0


	//   ....[3]....
        /*00c8*/ 	.word	0x000017c0


	//   ....[4]....
        /*00cc*/ 	.word	0x00001cc0


	//   ....[5]....
        /*00d0*/ 	.word	0x000021c0


	//   ....[6]....
        /*00d4*/ 	.word	0x000026c0


	//   ....[7]....
        /*00d8*/ 	.word	0x00002bb0


	//----- nvinfo : EIATTR_EXIT_INSTR_OFFSETS
	.align		4
.L_81:
        /*00dc*/ 	.byte	0x04, 0x1c
        /*00de*/ 	.short	(.L_83 - .L_82)


	//   ....[0]....
.L_82:
        /*00e0*/ 	.word	0x00002bf0


	//   ....[1]....
        /*00e4*/ 	.word	0x00002e30


	//   ....[2]....
        /*00e8*/ 	.word	0x00003620


	//   ....[3]....
        /*00ec*/ 	.word	0x000036b0


	//----- nvinfo : EIATTR_CRS_STACK_SIZE
	.align		4
.L_83:
        /*00f0*/ 	.byte	0x04, 0x1e
        /*00f2*/ 	.short	(.L_85 - .L_84)
.L_84:
        /*00f4*/ 	.word	0x00000000


	//----- nvinfo : EIATTR_CBANK_PARAM_SIZE
	.align		4
.L_85:
        /*00f8*/ 	.byte	0x03, 0x19
        /*00fa*/ 	.short	0x0020


	//----- nvinfo : EIATTR_PARAM_CBANK
	.align		4
        /*00fc*/ 	.byte	0x04, 0x0a
        /*00fe*/ 	.short	(.L_87 - .L_86)
	.align		4
.L_86:
        /*0100*/ 	.word	index@(.nv.constant0._Z9pre_transIjEvPT_mmS1_)
        /*0104*/ 	.short	0x0380
        /*0106*/ 	.short	0x0020


	//----- nvinfo : EIATTR_SW_WAR
	.align		4
.L_87:
        /*0108*/ 	.byte	0x04, 0x36
        /*010a*/ 	.short	(.L_89 - .L_88)
.L_88:
        /*010c*/ 	.word	0x00000008
.L_89:


//--------------------- .nv.info._Z10trans_loopIjEvPT_mmPjm --------------------------
	.section	.nv.info._Z10trans_loopIjEvPT_mmPjm,"",@"SHT_CUDA_INFO"
	.sectionflags	@""
	.align	4


	//----- nvinfo : EIATTR_CUDA_API_VERSION
	.align		4
        /*0000*/ 	.byte	0x04, 0x37
        /*0002*/ 	.short	(.L_91 - .L_90)
.L_90:
        /*0004*/ 	.word	0x00000082


	//----- nvinfo : EIATTR_KPARAM_INFO
	.align		4
.L_91:
        /*0008*/ 	.byte	0x04, 0x17
        /*000a*/ 	.short	(.L_93 - .L_92)
.L_92:
        /*000c*/ 	.word	0x00000000
        /*0010*/ 	.short	0x0004
        /*0012*/ 	.short	0x0020
        /*0014*/ 	.byte	0x00, 0xf0, 0x21, 0x00


	//----- nvinfo : EIATTR_KPARAM_INFO
	.align		4
.L_93:
        /*0018*/ 	.byte	0x04, 0x17
        /*001a*/ 	.short	(.L_95 - .L_94)
.L_94:
        /*001c*/ 	.word	0x00000000
        /*0020*/ 	.short	0x0003
        /*0022*/ 	.short	0x0018
        /*0024*/ 	.byte	0x00, 0xf5, 0x21, 0x00


	//----- nvinfo : EIATTR_KPARAM_INFO
	.align		4
.L_95:
        /*0028*/ 	.byte	0x04, 0x17
        /*002a*/ 	.short	(.L_97 - .L_96)
.L_96:
        /*002c*/ 	.word	0x00000000
        /*0030*/ 	.short	0x0002
        /*0032*/ 	.short	0x0010
        /*0034*/ 	.byte	0x00, 0xf0, 0x21, 0x00


	//----- nvinfo : EIATTR_KPARAM_INFO
	.align		4
.L_97:
        /*0038*/ 	.byte	0x04, 0x17
        /*003a*/ 	.short	(.L_99 - .L_98)
.L_98:
        /*003c*/ 	.word	0x00000000
        /*0040*/ 	.short	0x0001
        /*0042*/ 	.short	0x0008
        /*0044*/ 	.byte	0x00, 0xf0, 0x21, 0x00


	//----- nvinfo : EIATTR_KPARAM_INFO
	.align		4
.L_99:
        /*0048*/ 	.byte	0x04, 0x17
        /*004a*/ 	.short	(.L_101 - .L_100)
.L_100:
        /*004c*/ 	.word	0x00000000
        /*0050*/ 	.short	0x0000
        /*0052*/ 	.short	0x0000
        /*0054*/ 	.byte	0x00, 0xf5, 0x21, 0x00


	//----- nvinfo : EIATTR_SPARSE_MMA_MASK
	.align		4
.L_101:
        /*0058*/ 	.byte	0x03, 0x50
        /*005a*/ 	.short	0x0000


	//----- nvinfo : EIATTR_MAXREG_COUNT
	.align		4
        /*005c*/ 	.byte	0x03, 0x1b
        /*005e*/ 	.short	0x00ff


	//----- nvinfo : EIATTR_MERCURY_ISA_VERSION
	.align		4
        /*0060*/ 	.byte	0x03, 0x5f
        /*0062*/ 	.short	0x0101


	//----- nvinfo : EIATTR_VRC_CTA_INIT_COUNT
	.align		4
        /*0064*/ 	.byte	0x02, 0x4a
	.zero		1
	.zero		1


	//----- nvinfo : EIATTR_EXIT_INSTR_OFFSETS
	.align		4
        /*0068*/ 	.byte	0x04, 0x1c
        /*006a*/ 	.short	(.L_103 - .L_102)


	//   ....[0]....
.L_102:
        /*006c*/ 	.word	0x00002bb0


	//----- nvinfo : EIATTR_CRS_STACK_SIZE
	.align		4
.L_103:
        /*0070*/ 	.byte	0x04, 0x1e
        /*0072*/ 	.short	(.L_105 - .L_104)
.L_104:
        /*0074*/ 	.word	0x00000000


	//----- nvinfo : EIATTR_CBANK_PARAM_SIZE
	.align		4
.L_105:
        /*0078*/ 	.byte	0x03, 0x19
        /*007a*/ 	.short	0x0028


	//----- nvinfo : EIATTR_PARAM_CBANK
	.align		4
        /*007c*/ 	.byte	0x04, 0x0a
        /*007e*/ 	.short	(.L_107 - .L_106)
	.align		4
.L_106:
        /*0080*/ 	.word	index@(.nv.constant0._Z10trans_loopIjEvPT_mmPjm)
        /*0084*/ 	.short	0x0380
        /*0086*/ 	.short	0x0028


	//----- nvinfo : EIATTR_SW_WAR
	.align		4
.L_107:
        /*0088*/ 	.byte	0x04, 0x36
        /*008a*/ 	.short	(.L_109 - .L_108)
.L_108:
        /*008c*/ 	.word	0x00000008
.L_109:


//--------------------- .nv.info._Z5transIjEvPT_mmPjm --------------------------
	.section	.nv.info._Z5transIjEvPT_mmPjm,"",@"SHT_CUDA_INFO"
	.sectionflags	@""
	.align	4


	//----- nvinfo : EIATTR_CUDA_API_VERSION
	.align		4
        /*0000*/ 	.byte	0x04, 0x37
        /*0002*/ 	.short	(.L_111 - .L_110)
.L_110:
        /*0004*/ 	.word	0x00000082


	//----- nvinfo : EIATTR_KPARAM_INFO
	.align		4
.L_111:
        /*0008*/ 	.byte	0x04, 0x17
        /*000a*/ 	.short	(.L_113 - .L_112)
.L_112:
        /*000c*/ 	.word	0x00000000
        /*0010*/ 	.short	0x0004
        /*0012*/ 	.short	0x0020
        /*0014*/ 	.byte	0x00, 0xf0, 0x21, 0x00


	//----- nvinfo : EIATTR_KPARAM_INFO
	.align		4
.L_113:
        /*0018*/ 	.byte	0x04, 0x17
        /*001a*/ 	.short	(.L_115 - .L_114)
.L_114:
        /*001c*/ 	.word	0x00000000
        /*0020*/ 	.short	0x0003
        /*0022*/ 	.short	0x0018
        /*0024*/ 	.byte	0x00, 0xf5, 0x21, 0x00


	//----- nvinfo : EIATTR_KPARAM_INFO
	.align		4
.L_115:
        /*0028*/ 	.byte	0x04, 0x17
        /*002a*/ 	.short	(.L_117 - .L_116)
.L_116:
        /*002c*/ 	.word	0x00000000
        /*0030*/ 	.short	0x0002
        /*0032*/ 	.short	0x0010
        /*0034*/ 	.byte	0x00, 0xf0, 0x21, 0x00


	//----- nvinfo : EIATTR_KPARAM_INFO
	.align		4
.L_117:
        /*0038*/ 	.byte	0x04, 0x17
        /*003a*/ 	.short	(.L_119 - .L_118)
.L_118:
        /*003c*/ 	.word	0x00000000
        /*0040*/ 	.short	0x0001
        /*0042*/ 	.short	0x0008
        /*0044*/ 	.byte	0x00, 0xf0, 0x21, 0x00


	//----- nvinfo : EIATTR_KPARAM_INFO
	.align		4
.L_119:
        /*0048*/ 	.byte	0x04, 0x17
        /*004a*/ 	.short	(.L_121 - .L_120)
.L_120:
        /*004c*/ 	.word	0x00000000
        /*0050*/ 	.short	0x0000
        /*0052*/ 	.short	0x0000
        /*0054*/ 	.byte	0x00, 0xf5, 0x21, 0x00


	//----- nvinfo : EIATTR_SPARSE_MMA_MASK
	.align		4
.L_121:
        /*0058*/ 	.byte	0x03, 0x50
        /*005a*/ 	.short	0x0000


	//----- nvinfo : EIATTR_MAXREG_COUNT
	.align		4
        /*005c*/ 	.byte	0x03, 0x1b
        /*005e*/ 	.short	0x00ff


	//----- nvinfo : EIATTR_MERCURY_ISA_VERSION
	.align		4
        /*0060*/ 	.byte	0x03, 0x5f
        /*0062*/ 	.short	0x0101


	//----- nvinfo : EIATTR_VRC_CTA_INIT_COUNT
	.align		4
        /*0064*/ 	.byte	0x02, 0x4a
	.zero		1
	.zero		1


	//----- nvinfo : EIATTR_EXIT_INSTR_OFFSETS
	.align		4
        /*0068*/ 	.byte	0x04, 0x1c
        /*006a*/ 	.short	(.L_123 - .L_122)


	//   ....[0]....
.L_122:
        /*006c*/ 	.word	0x00000120


	//   ....[1]....
        /*0070*/ 	.word	0x00001440


	//   ....[2]....
        /*0074*/ 	.word	0x00001e00


	//   ....[3]....
        /*0078*/ 	.word	0x00002340


	//   ....[4]....
        /*007c*/ 	.word	0x000025d0


	//----- nvinfo : EIATTR_CRS_STACK_SIZE
	.align		4
.L_123:
        /*0080*/ 	.byte	0x04, 0x1e
        /*0082*/ 	.short	(.L_125 - .L_124)
.L_124:
        /*0084*/ 	.word	0x00000000


	//----- nvinfo : EIATTR_CBANK_PARAM_SIZE
	.align		4
.L_125:
        /*0088*/ 	.byte	0x03, 0x19
        /*008a*/ 	.short	0x0028


	//----- nvinfo : EIATTR_PARAM_CBANK
	.align		4
        /*008c*/ 	.byte	0x04, 0x0a
        /*008e*/ 	.short	(.L_127 - .L_126)
	.align		4
.L_126:
        /*0090*/ 	.word	index@(.nv.constant0._Z5transIjEvPT_mmPjm)
        /*0094*/ 	.short	0x0380
        /*0096*/ 	.short	0x0028


	//----- nvinfo : EIATTR_SW_WAR
	.align		4
.L_127:
        /*0098*/ 	.byte	0x04, 0x36
        /*009a*/ 	.short	(.L_129 - .L_128)
.L_128:
        /*009c*/ 	.word	0x00000008
.L_129:


//--------------------- .nv.info._Z3addv          --------------------------
	.section	.nv.info._Z3addv,"",@"SHT_CUDA_INFO"
	.sectionflags	@""
	.align	4


	//----- nvinfo : EIATTR_CUDA_API_VERSION
	.align		4
        /*0000*/ 	.byte	0x04, 0x37
        /*0002*/ 	.short	(.L_131 - .L_130)
.L_130:
        /*0004*/ 	.word	0x00000082


	//----- nvinfo : EIATTR_SPARSE_MMA_MASK
	.align		4
.L_131:
        /*0008*/ 	.byte	0x03, 0x50
        /*000a*/ 	.short	0x0000


	//----- nvinfo : EIATTR_MAXREG_COUNT
	.align		4
        /*000c*/ 	.byte	0x03, 0x1b
        /*000e*/ 	.short	0x00ff


	//----- nvinfo : EIATTR_EXTERNS
	.align		4
        /*0010*/ 	.byte	0x04, 0x0f
        /*0012*/ 	.short	(.L_133 - .L_132)


	//   ....[0]....
	.align		4
.L_132:
        /*0014*/ 	.word	index@(vprintf)


	//----- nvinfo : EIATTR_MERCURY_ISA_VERSION
	.align		4
.L_133:
        /*0018*/ 	.byte	0x03, 0x5f
        /*001a*/ 	.short	0x0101


	//----- nvinfo : EIATTR_INT_WARP_WIDE_INSTR_OFFSETS
	.align		4
        /*001c*/ 	.byte	0x04, 0x31
        /*001e*/ 	.short	(.L_135 - .L_134)


	//   ....[0]....
.L_134:
        /*0020*/ 	.word	0x00000030


	//   ....[1]....
        /*0024*/ 	.word	0x00000180


	//----- nvinfo : EIATTR_VRC_CTA_INIT_COUNT
	.align		4
.L_135:
        /*0028*/ 	.byte	0x02, 0x4a
	.zero		1
	.zero		1


	//----- nvinfo : EIATTR_SYSCALL_OFFSETS
	.align		4
        /*002c*/ 	.byte	0x04, 0x46
        /*002e*/ 	.short	(.L_137 - .L_136)


	//   ....[0]....
.L_136:
        /*0030*/ 	.word	0x00000210


	//----- nvinfo : EIATTR_EXIT_INSTR_OFFSETS
	.align		4
.L_137:
        /*0034*/ 	.byte	0x04, 0x1c
        /*0036*/ 	.short	(.L_139 - .L_138)


	//   ....[0]....
.L_138:
        /*0038*/ 	.word	0x00000220


	//----- nvinfo : EIATTR_SW_WAR
	.align		4
.L_139:
        /*003c*/ 	.byte	0x04, 0x36
        /*003e*/ 	.short	(.L_141 - .L_140)
.L_140:
        /*0040*/ 	.word	0x00000008
.L_141:


//--------------------- .nv.callgraph             --------------------------
	.section	.nv.callgraph,"",@"SHT_CUDA_CALLGRAPH"
	.align	4
	.sectionentsize	8
	.align		4
        /*0000*/ 	.word	0x00000000
	.align		4
        /*0004*/ 	.word	0xffffffff
	.align		4
        /*0008*/ 	.word	index@(_Z9pre_transIjEvPT_mmS1_)
	.align		4
        /*000c*/ 	.word	index@(vprintf)
	.align		4
        /*0010*/ 	.word	index@(_Z3addv)
	.align		4
        /*0014*/ 	.word	index@(vprintf)
	.align		4
        /*0018*/ 	.word	0x00000000
	.align		4
        /*001c*/ 	.word	0xfffffffe
	.align		4
        /*0020*/ 	.word	0x00000000
	.align		4
        /*0024*/ 	.word	0xfffffffd
	.align		4
        /*0028*/ 	.word	0x00000000
	.align		4
        /*002c*/ 	.word	0xfffffffc


//--------------------- .nv.constant4             --------------------------
	.section	.nv.constant4,"a",@progbits
	.align	8
	.align		8
.nv.constant4:
        /*0000*/ 	.dword	ans
	.align		8
        /*0008*/ 	.dword	$str
	.align		8
        /*0010*/ 	.dword	$str$1
	.align		8
        /*0018*/ 	.dword	$str$2
	.align		8
        /*0020*/ 	.dword	vprintf


//--------------------- .text._Z4testIjEvPjmmS0_mmm --------------------------
	.section	.text._Z4testIjEvPjmmS0_mmm,"ax",@progbits
	.align	128
        .global         _Z4testIjEvPjmmS0_mmm
        .type           _Z4testIjEvPjmmS0_mmm,@function
        .size           _Z4testIjEvPjmmS0_mmm,(.L_x_210 - _Z4testIjEvPjmmS0_mmm)
        .other          _Z4testIjEvPjmmS0_mmm,@"STO_CUDA_ENTRY STV_DEFAULT"
_Z4testIjEvPjmmS0_mmm:
.text._Z4testIjEvPjmmS0_mmm:
[----:B------:R-:W-:Y:S01]  /*0000*/  LDC R1, c[0x0][0x37c] ;  /* 0x0000df00ff017b82 */ /* 0x000fe20000000800 */
[----:B------:R-:W0:Y:S07]  /*0010*/  S2R R0, SR_TID.X ;  /* 0x0000000000007919 */ /* 0x000e2e0000002100 */
[----:B------:R-:W0:Y:S01]  /*0020*/  S2UR UR4, SR_CTAID.X ;  /* 0x00000000000479c3 */ /* 0x000e220000002500 */
[----:B------:R-:W1:Y:S07]  /*0030*/  LDCU.64 UR6, c[0x0][0x390] ;  /* 0x00007200ff0677ac */ /* 0x000e6e0008000a00 */
[----:B------:R-:W0:Y:S02]  /*0040*/  LDC R3, c[0x0][0x360] ;  /* 0x0000d800ff037b82 */ /* 0x000e240000000800 */
[----:B0-----:R-:W-:Y:S01]  /*0050*/  IMAD R2, R3, UR4, R0 ;  /* 0x0000000403027c24 */ /* 0x001fe2000f8e0200 */
[----:B------:R-:W0:Y:S04]  /*0060*/  LDCU.64 UR4, c[0x0][0x388] ;  /* 0x00007100ff0477ac */ /* 0x000e280008000a00 */
[----:B------:R-:W-:-:S05]  /*0070*/  SHF.R.U32.HI R3, RZ, 0x5, R2 ;  /* 0x00000005ff037819 */ /* 0x000fca0000011602 */
[----:B-1----:R-:W-:-:S04]  /*0080*/  IMAD.WIDE.U32 R16, R3, UR6, RZ ;  /* 0x0000000603107c25 */ /* 0x002fc8000f8e00ff */
[----:B------:R-:W-:Y:S01]  /*0090*/  IMAD R22, R3, UR7, R17 ;  /* 0x0000000703167c24 */ /* 0x000fe2000f8e0211 */
[----:B------:R-:W-:-:S04]  /*00a0*/  IADD3 R2, P0, PT, R16, UR6, RZ ;  /* 0x0000000610027c10 */ /* 0x000fc8000ff1e0ff */
[----:B------:R-:W-:Y:S02]  /*00b0*/  IADD3.X R3, PT, PT, R22, UR7, RZ, P0, !PT ;  /* 0x0000000716037c10 */ /* 0x000fe400087fe4ff */
[----:B0-----:R-:W-:-:S04]  /*00c0*/  ISETP.LT.U32.AND P0, PT, R2, UR4, PT ;  /* 0x0000000402007c0c */ /* 0x001fc8000bf01070 */
[----:B------:R-:W-:-:S04]  /*00d0*/  ISETP.LT.U32.AND.EX P0, PT, R3, UR5, PT, P0 ;  /* 0x0000000503007c0c */ /* 0x000fc8000bf01100 */
[----:B------:R-:W-:Y:S02]  /*00e0*/  SEL R2, R2, UR4, P0 ;  /* 0x0000000402027c07 */ /* 0x000fe40008000000 */
[----:B------:R-:W-:Y:S02]  /*00f0*/  SEL R3, R3, UR5, P0 ;  /* 0x0000000503037c07 */ /* 0x000fe40008000000 */
[----:B------:R-:W-:-:S04]  /*0100*/  ISETP.GE.U32.AND P0, PT, R16, R2, PT ;  /* 0x000000021000720c */ /* 0x000fc80003f06070 */
[----:B------:R-:W-:-:S13]  /*0110*/  ISETP.GE.U32.AND.EX P0, PT, R22, R3, PT, P0 ;  /* 0x000000031600720c */ /* 0x000fda0003f06100 */
[----:B------:R-:W-:Y:S05]  /*0120*/  @P0 EXIT ;  /* 0x000000000000094d */ /* 0x000fea0003800000 */
[----:B------:R-:W0:Y:S01]  /*0130*/  LDCU.64 UR14, c[0x0][0x3b0] ;  /* 0x00007600ff0e77ac */ /* 0x000e220008000a00 */
[----:B------:R-:W-:Y:S01]  /*0140*/  IMAD.IADD R19, R2, 0x1, -R16 ;  /* 0x0000000102137824 */ /* 0x000fe200078e0a10 */
[----:B------:R-:W-:Y:S01]  /*0150*/  LOP3.LUT R4, R0, 0x1f, RZ, 0xc0, !PT ;  /* 0x0000001f00047812 */ /* 0x000fe200078ec0ff */
[----:B------:R-:W-:Y:S01]  /*0160*/  BSSY.RECONVERGENT B0, `(.L_x_0) ;  /* 0x000004c000007945 */ /* 0x000fe20003800200 */
[----:B------:R-:W1:Y:S02]  /*0170*/  LDCU.64 UR8, c[0x0][0x3a0] ;  /* 0x00007400ff0877ac */ /* 0x000e640008000a00 */
[----:B------:R-:W-:Y:S01]  /*0180*/  LOP3.LUT R19, R19, 0x3, RZ, 0xc0, !PT ;  /* 0x0000000313137812 */ /* 0x000fe200078ec0ff */
[----:B------:R-:W2:Y:S03]  /*0190*/  LDCU.64 UR16, c[0x0][0x398] ;  /* 0x00007300ff1077ac */ /* 0x000ea60008000a00 */
[----:B------:R-:W-:Y:S01]  /*01a0*/  ISETP.NE.U32.AND P0, PT, R19, RZ, PT ;  /* 0x000000ff1300720c */ /* 0x000fe20003f05070 */
[----:B------:R-:W3:Y:S03]  /*01b0*/  LDCU.64 UR12, c[0x0][0x358] ;  /* 0x00006b00ff0c77ac */ /* 0x000ee60008000a00 */
[----:B------:R-:W-:Y:S01]  /*01c0*/  ISETP.NE.AND.EX P0, PT, RZ, RZ, PT, P0 ;  /* 0x000000ffff00720c */ /* 0x000fe20003f05300 */
[----:B------:R-:W4:Y:S01]  /*01d0*/  LDCU.64 UR18, c[0x0][0x3a8] ;  /* 0x00007500ff1277ac */ /* 0x000f220008000a00 */
[----:B0-----:R-:W-:Y:S01]  /*01e0*/  IADD3 R5, P1, PT, R4, UR14, RZ ;  /* 0x0000000e04057c10 */ /* 0x001fe2000ff3e0ff */
[----:B-1----:R-:W-:-:S04]  /*01f0*/  UIADD3 UR8, UP0, UPT, -UR14, UR8, URZ ;  /* 0x000000080e087290 */ /* 0x002fc8000ff1e1ff */
[----:B------:R-:W-:Y:S01]  /*0200*/  IMAD.X R6, RZ, RZ, UR15, P1 ;  /* 0x0000000fff067e24 */ /* 0x000fe200088e06ff */
[----:B------:R-:W-:Y:S01]  /*0210*/  UIADD3.X UR10, UPT, UPT, ~UR15, UR9, URZ, UP0, !UPT ;  /* 0x000000090f0a7290 */ /* 0x000fe200087fe5ff */
[----:B--2---:R-:W-:-:S03]  /*0220*/  LEA R12, P1, R5, UR16, 0x2 ;  /* 0x00000010050c7c11 */ /* 0x004fc6000f8210ff */
[----:B------:R-:W-:Y:S01]  /*0230*/  UIMAD.WIDE.U32 UR4, UR10, -0x45d1745d, URZ ;  /* 0xba2e8ba30a0478a5 */ /* 0x000fe2000f8e00ff */
[----:B------:R-:W-:Y:S01]  /*0240*/  LEA.HI.X R13, R5, UR17, R6, 0x2, P1 ;  /* 0x00000011050d7c11 */ /* 0x000fe200088f1406 */
[----:B------:R-:W-:Y:S01]  /*0250*/  IMAD.MOV.U32 R5, RZ, RZ, R16 ;  /* 0x000000ffff057224 */ /* 0x000fe200078e0010 */
[----:B------:R-:W-:Y:S01]  /*0260*/  MOV R6, R22 ;  /* 0x0000001600067202 */ /* 0x000fe20000000f00 */
[----:B------:R-:W-:Y:S02]  /*0270*/  UIMAD.WIDE.U32 UR6, UP0, UR8, 0x2e8ba2e8, UR4 ;  /* 0x2e8ba2e8080678a5 */ /* 0x000fe4000f800004 */
[----:B------:R-:W-:Y:S02]  /*0280*/  UIMAD.WIDE.U32 UR4, UR8, -0x45d1745d, URZ ;  /* 0xba2e8ba3080478a5 */ /* 0x000fe4000f8e00ff */
[----:B------:R-:W-:Y:S02]  /*0290*/  UIADD3.X UR9, UPT, UPT, URZ, URZ, URZ, UP0, !UPT ;  /* 0x000000ffff097290 */ /* 0x000fe400087fe4ff */
[----:B------:R-:W-:Y:S01]  /*02a0*/  UIADD3 URZ, UP0, UPT, UR5, UR6, URZ ;  /* 0x0000000605ff7290 */ /* 0x000fe2000ff1e0ff */
[----:B------:R-:W-:-:S03]  /*02b0*/  UMOV UR8, UR7 ;  /* 0x0000000700087c82 */ /* 0x000fc60008000000 */
[----:B------:R-:W-:-:S04]  /*02c0*/  UIMAD.WIDE.U32.X UR4, UR10, 0x2e8ba2e8, UR8, UP0 ;  /* 0x2e8ba2e80a0478a5 */ /* 0x000fc800080e0408 */
[----:B------:R-:W-:Y:S02]  /*02d0*/  USHF.R.U64 UR6, UR4, 0x1, UR5 ;  /* 0x0000000104067899 */ /* 0x000fe40008001205 */
[----:B------:R-:W-:Y:S01]  /*02e0*/  USHF.R.U32.HI UR5, URZ, 0x1, UR5 ;  /* 0x00000001ff057899 */ /* 0x000fe20008011605 */
[----:B------:R-:W-:Y:S01]  /*02f0*/  UMOV UR4, URZ ;  /* 0x000000ff00047c82 */ /* 0x000fe20008000000 */
[----:B---34-:R-:W-:Y:S10]  /*0300*/  @!P0 BRA `(.L_x_1) ;  /* 0x0000000000c48947 */ /* 0x018ff40003800000 */
[----:B------:R-:W0:Y:S01]  /*0310*/  LDCU.64 UR8, c[0x0][0x380] ;  /* 0x00007000ff0877ac */ /* 0x000e220008000a00 */
[----:B------:R-:W-:Y:S01]  /*0320*/  IADD3 R5, P1, PT, R19, R16, RZ ;  /* 0x0000001013057210 */ /* 0x000fe20007f3e0ff */
[----:B------:R-:W-:-:S04]  /*0330*/  IMAD.MOV.U32 R21, RZ, RZ, RZ ;  /* 0x000000ffff157224 */ /* 0x000fc800078e00ff */
[----:B------:R-:W-:Y:S01]  /*0340*/  IMAD.X R6, R21, 0x1, R22, P1 ;  /* 0x0000000115067824 */ /* 0x000fe200008e0616 */
[----:B0-----:R-:W-:-:S04]  /*0350*/  LEA R24, P0, R16, UR8, 0x2 ;  /* 0x0000000810187c11 */ /* 0x001fc8000f8010ff */
[----:B------:R-:W-:-:S09]  /*0360*/  LEA.HI.X R25, R16, UR9, R22, 0x2, P0 ;  /* 0x0000000910197c11 */ /* 0x000fd200080f1416 */
.L_x_4:
[----:B0-----:R0:W5:Y:S01]  /*0370*/  LDG.E R11, desc[UR12][R24.64] ;  /* 0x0000000c180b7981 */ /* 0x001162000c1e1900 */
[----:B------:R-:W-:Y:S01]  /*0380*/  ULOP3.LUT UP0, URZ, UR5, 0x1fffffff, URZ, 0xc0, !UPT ;  /* 0x1fffffff05ff7892 */ /* 0x000fe2000f80c0ff */
[----:B------:R-:W-:-:S04]  /*0390*/  IADD3 R19, P0, PT, R19, -0x1, RZ ;  /* 0xffffffff13137810 */ /* 0x000fc80007f1e0ff */
[----:B------:R-:W-:Y:S02]  /*03a0*/  IADD3.X R21, PT, PT, R21, -0x1, RZ, P0, !PT ;  /* 0xffffffff15157810 */ /* 0x000fe400007fe4ff */
[----:B------:R-:W-:-:S04]  /*03b0*/  ISETP.NE.U32.AND P0, PT, R19, RZ, PT ;  /* 0x000000ff1300720c */ /* 0x000fc80003f05070 */
[----:B------:R-:W-:Y:S01]  /*03c0*/  ISETP.NE.AND.EX P0, PT, R21, RZ, PT, P0 ;  /* 0x000000ff1500720c */ /* 0x000fe20003f05300 */
[----:B0-----:R-:W-:-:S12]  /*03d0*/  BRA.U UP0, `(.L_x_2) ;  /* 0x0000000100507547 */ /* 0x001fd8000b800000 */
[----:B------:R-:W0:Y:S01]  /*03e0*/  I2F.U32.RP R7, UR6 ;  /* 0x0000000600077d06 */ /* 0x000e220008209000 */
[----:B------:R-:W-:-:S07]  /*03f0*/  ISETP.NE.U32.AND P2, PT, RZ, UR6, PT ;  /* 0x00000006ff007c0c */ /* 0x000fce000bf45070 */
[----:B0-----:R-:W0:Y:S02]  /*0400*/  MUFU.RCP R7, R7 ;  /* 0x0000000700077308 */ /* 0x001e240000001000 */
[----:B0-----:R-:W-:-:S06]  /*0410*/  VIADD R8, R7, 0xffffffe ;  /* 0x0ffffffe07087836 */ /* 0x001fcc0000000000 */
[----:B------:R0:W1:Y:S02]  /*0420*/  F2I.FTZ.U32.TRUNC.NTZ R9, R8 ;  /* 0x0000000800097305 */ /* 0x000064000021f000 */
[----:B0-----:R-:W-:Y:S01]  /*0430*/  IMAD.MOV.U32 R8, RZ, RZ, RZ ;  /* 0x000000ffff087224 */ /* 0x001fe200078e00ff */
[----:B-1----:R-:W-:-:S05]  /*0440*/  IADD3 R15, PT, PT, RZ, -R9, RZ ;  /* 0x80000009ff0f7210 */ /* 0x002fca0007ffe0ff */
[----:B------:R-:W-:-:S04]  /*0450*/  IMAD R15, R15, UR6, RZ ;  /* 0x000000060f0f7c24 */ /* 0x000fc8000f8e02ff */
[----:B------:R-:W-:-:S04]  /*0460*/  IMAD.HI.U32 R10, R9, R15, R8 ;  /* 0x0000000f090a7227 */ /* 0x000fc800078e0008 */
[----:B------:R-:W-:Y:S02]  /*0470*/  IMAD.MOV.U32 R9, RZ, RZ, RZ ;  /* 0x000000ffff097224 */ /* 0x000fe400078e00ff */
[----:B-----5:R-:W-:-:S04]  /*0480*/  IMAD.HI.U32 R10, R10, R11, RZ ;  /* 0x0000000b0a0a7227 */ /* 0x020fc800078e00ff */
[----:B------:R-:W-:-:S04]  /*0490*/  IMAD.MOV R10, RZ, RZ, -R10 ;  /* 0x000000ffff0a7224 */ /* 0x000fc800078e0a0a */
[----:B------:R-:W-:-:S05]  /*04a0*/  IMAD R10, R10, UR6, R11 ;  /* 0x000000060a0a7c24 */ /* 0x000fca000f8e020b */
[----:B------:R-:W-:-:S13]  /*04b0*/  ISETP.GE.U32.AND P1, PT, R10, UR6, PT ;  /* 0x000000060a007c0c */ /* 0x000fda000bf26070 */
[----:B------:R-:W-:-:S05]  /*04c0*/  @P1 VIADD R10, R10, -UR6 ;  /* 0x800000060a0a1c36 */ /* 0x000fca0008000000 */
[----:B------:R-:W-:-:S13]  /*04d0*/  ISETP.GE.U32.AND P1, PT, R10, UR6, PT ;  /* 0x000000060a007c0c */ /* 0x000fda000bf26070 */
[----:B------:R-:W-:Y:S02]  /*04e0*/  @P1 IADD3 R10, PT, PT, R10, -UR6, RZ ;  /* 0x800000060a0a1c10 */ /* 0x000fe4000fffe0ff */
[----:B------:R-:W-:-:S05]  /*04f0*/  @!P2 LOP3.LUT R10, RZ, UR6, RZ, 0x33, !PT ;  /* 0x00000006ff0aac12 */ /* 0x000fca000f8e33ff */
[----:B------:R-:W-:Y:S01]  /*0500*/  IMAD.MOV.U32 R8, RZ, RZ, R10 ;  /* 0x000000ffff087224 */ /* 0x000fe200078e000a */
[----:B------:R-:W-:Y:S06]  /*0510*/  BRA `(.L_x_3) ;  /* 0x0000000000187947 */ /* 0x000fec0003800000 */
.L_x_2:
[----:B------:R-:W-:Y:S01]  /*0520*/  IMAD.U32 R10, RZ, RZ, UR6 ;  /* 0x00000006ff0a7e24 */ /* 0x000fe2000f8e00ff */
[----:B------:R-:W-:Y:S02]  /*0530*/  MOV R7, UR5 ;  /* 0x0000000500077c02 */ /* 0x000fe40008000f00 */
[----:B------:R-:W-:-:S07]  /*0540*/  MOV R8, 0x560 ;  /* 0x0000056000087802 */ /* 0x000fce0000000f00 */
[----:B-----5:R-:W-:Y:S05]  /*0550*/  CALL.REL.NOINC `($__internal_0_$__cuda_sm20_rem_u64) ;  /* 0x0000000800cc7944 */ /* 0x020fea0003c00000 */
[----:B------:R-:W-:Y:S02]  /*0560*/  IMAD.MOV.U32 R8, RZ, RZ, R7 ;  /* 0x000000ffff087224 */ /* 0x000fe400078e0007 */
[----:B------:R-:W-:-:S07]  /*0570*/  IMAD.MOV.U32 R9, RZ, RZ, R10 ;  /* 0x000000ffff097224 */ /* 0x000fce00078e000a */
.L_x_3:
[----:B------:R-:W-:Y:S02]  /*0580*/  LOP3.LUT P1, RZ, R11, 0x1f, R0, 0xf8, !PT ;  /* 0x0000001f0bff7812 */ /* 0x000fe4000782f800 */
[----:B------:R-:W-:-:S04]  /*0590*/  ISETP.GE.U32.AND P2, PT, R4, UR18, PT ;  /* 0x0000001204007c0c */ /* 0x000fc8000bf46070 */
[----:B------:R-:W-:-:S13]  /*05a0*/  ISETP.GE.U32.OR.EX P1, PT, RZ, UR19, !P1, P2 ;  /* 0x00000013ff007c0c */ /* 0x000fda000cf26520 */
[----:B------:R-:W-:Y:S02]  /*05b0*/  @!P1 IMAD R7, R9, 0x2c, RZ ;  /* 0x0000002c09079824 */ /* 0x000fe400078e02ff */
[----:B------:R-:W-:-:S04]  /*05c0*/  @!P1 IMAD.WIDE.U32 R8, R8, 0x2c, R12 ;  /* 0x0000002c08089825 */ /* 0x000fc800078e000c */
[----:B------:R-:W-:-:S05]  /*05d0*/  @!P1 IMAD.IADD R9, R9, 0x1, R7 ;  /* 0x0000000109099824 */ /* 0x000fca00078e0207 */
[----:B------:R0:W-:Y:S01]  /*05e0*/  @!P1 STG.E desc[UR12][R8.64], R11 ;  /* 0x0000000b08009986 */ /* 0x0001e2000c10190c */
[----:B------:R-:W-:-:S04]  /*05f0*/  IADD3 R24, P1, PT, R24, 0x4, RZ ;  /* 0x0000000418187810 */ /* 0x000fc80007f3e0ff */
[----:B------:R-:W-:Y:S01]  /*0600*/  IADD3.X R25, PT, PT, RZ, R25, RZ, P1, !PT ;  /* 0x00000019ff197210 */ /* 0x000fe20000ffe4ff */
[----:B------:R-:W-:Y:S08]  /*0610*/  @P0 BRA `(.L_x_4) ;  /* 0xfffffffc00540947 */ /* 0x000ff0000383ffff */
.L_x_1:
[----:B------:R-:W-:Y:S05]  /*0620*/  BSYNC.RECONVERGENT B0 ;  /* 0x0000000000007941 */ /* 0x000fea0003800200 */
.L_x_0:
[----:B------:R-:W-:-:S04]  /*0630*/  IADD3 R7, P1, PT, -R2, R16, RZ ;  /* 0x0000001002077210 */ /* 0x000fc80007f3e1ff */
[----:B------:R-:W-:Y:S01]  /*0640*/  ISETP.GT.U32.AND P0, PT, R7, -0x4, PT ;  /* 0xfffffffc0700780c */ /* 0x000fe20003f04070 */
[----:B------:R-:W-:-:S05]  /*0650*/  IMAD.X R7, R22, 0x1, ~R3, P1 ;  /* 0x0000000116077824 */ /* 0x000fca00008e0e03 */
[----:B------:R-:W-:-:S13]  /*0660*/  ISETP.GT.U32.AND.EX P0, PT, R7, -0x1, PT, P0 ;  /* 0xffffffff0700780c */ /* 0x000fda0003f04100 */
[----:B------:R-:W-:Y:S05]  /*0670*/  @P0 EXIT ;  /* 0x000000000000094d */ /* 0x000fea0003800000 */
[----:B------:R-:W1:Y:S01]  /*0680*/  LDCU.64 UR8, c[0x0][0x380] ;  /* 0x00007000ff0877ac */ /* 0x000e620008000a00 */
[----:B------:R-:W2:Y:S01]  /*0690*/  LDCU.64 UR10, c[0x0][0x3a8] ;  /* 0x00007500ff0a77ac */ /* 0x000ea20008000a00 */
[----:B------:R-:W-:Y:S01]  /*06a0*/  ULOP3.LUT UR7, UR5, 0x1fffffff, URZ, 0xc0, !UPT ;  /* 0x1fffffff05077892 */ /* 0x000fe2000f8ec0ff */
[----:B-1----:R-:W-:-:S04]  /*06b0*/  LEA R16, P0, R5, UR8, 0x2 ;  /* 0x0000000805107c11 */ /* 0x002fc8000f8010ff */
[----:B------:R-:W-:Y:S02]  /*06c0*/  IADD3 R16, P1, PT, R16, 0x8, RZ ;  /* 0x0000000810107810 */ /* 0x000fe40007f3e0ff */
[----:B------:R-:W-:-:S05]  /*06d0*/  LEA.HI.X R17, R5, UR9, R6, 0x2, P0 ;  /* 0x0000000905117c11 */ /* 0x000fca00080f1406 */
[----:B--2---:R-:W-:-:S07]  /*06e0*/  IMAD.X R17, RZ, RZ, R17, P1 ;  /* 0x000000ffff117224 */ /* 0x004fce00008e0611 */
.L_x_13:
[----:B0-----:R0:W5:Y:S01]  /*06f0*/  LDG.E R11, desc[UR12][R16.64+-0x8] ;  /* 0xfffff80c100b7981 */ /* 0x001162000c1e1900 */
[----:B------:R-:W-:Y:S01]  /*0700*/  UISETP.NE.AND.EX UP0, UPT, UR7, URZ, UPT, !UPT ;  /* 0x000000ff0700728c */ /* 0x000fe2000bf053f0 */
[----:B------:R-:W-:-:S05]  /*0710*/  IADD3 R5, P0, PT, R5, 0x4, RZ ;  /* 0x0000000405057810 */ /* 0x000fca0007f1e0ff */
[----:B------:R-:W-:Y:S01]  /*0720*/  IMAD.X R6, RZ, RZ, R6, P0 ;  /* 0x000000ffff067224 */ /* 0x000fe200000e0606 */
[----:B------:R-:W-:-:S04]  /*0730*/  ISETP.GE.U32.AND P0, PT, R5, R2, PT ;  /* 0x000000020500720c */ /* 0x000fc80003f06070 */
[----:B------:R-:W-:Y:S01]  /*0740*/  ISETP.GE.U32.AND.EX P0, PT, R6, R3, PT, P0 ;  /* 0x000000030600720c */ /* 0x000fe20003f06100 */
[----:B01----:R-:W-:-:S12]  /*0750*/  BRA.U UP0, `(.L_x_5) ;  /* 0x00000001004c7547 */ /* 0x003fd8000b800000 */
[----:B------:R-:W0:Y:S01]  /*0760*/  I2F.U32.RP R10, UR6 ;  /* 0x00000006000a7d06 */ /* 0x000e220008209000 */
[----:B------:R-:W-:Y:S01]  /*0770*/  IMAD.MOV.U32 R8, RZ, RZ, RZ ;  /* 0x000000ffff087224 */ /* 0x000fe200078e00ff */
[----:B------:R-:W-:-:S06]  /*0780*/  ISETP.NE.U32.AND P2, PT, RZ, UR6, PT ;  /* 0x00000006ff007c0c */ /* 0x000fcc000bf45070 */
[----:B0-----:R-:W0:Y:S02]  /*0790*/  MUFU.RCP R10, R10 ;  /* 0x0000000a000a7308 */ /* 0x001e240000001000 */
[----:B0-----:R-:W-:-:S06]  /*07a0*/  IADD3 R9, PT, PT, R10, 0xffffffe, RZ ;  /* 0x0ffffffe0a097810 */ /* 0x001fcc0007ffe0ff */
[----:B------:R-:W0:Y:S02]  /*07b0*/  F2I.FTZ.U32.TRUNC.NTZ R9, R9 ;  /* 0x0000000900097305 */ /* 0x000e24000021f000 */
[----:B0-----:R-:W-:-:S04]  /*07c0*/  IMAD.MOV R7, RZ, RZ, -R9 ;  /* 0x000000ffff077224 */ /* 0x001fc800078e0a09 */
[----:B------:R-:W-:-:S04]  /*07d0*/  IMAD R7, R7, UR6, RZ ;  /* 0x0000000607077c24 */ /* 0x000fc8000f8e02ff */
[----:B------:R-:W-:-:S04]  /*07e0*/  IMAD.HI.U32 R8, R9, R7, R8 ;  /* 0x0000000709087227 */ /* 0x000fc800078e0008 */
[----:B------:R-:W-:Y:S02]  /*07f0*/  IMAD.MOV.U32 R9, RZ, RZ, RZ ;  /* 0x000000ffff097224 */ /* 0x000fe400078e00ff */
[----:B-----5:R-:W-:-:S04]  /*0800*/  IMAD.HI.U32 R7, R8, R11, RZ ;  /* 0x0000000b08077227 */ /* 0x020fc800078e00ff */
[----:B------:R-:W-:-:S04]  /*0810*/  IMAD.MOV R8, RZ, RZ, -R7 ;  /* 0x000000ffff087224 */ /* 0x000fc800078e0a07 */
[----:B------:R-:W-:-:S05]  /*0820*/  IMAD R8, R8, UR6, R11 ;  /* 0x0000000608087c24 */ /* 0x000fca000f8e020b */
[----:B------:R-:W-:-:S13]  /*0830*/  ISETP.GE.U32.AND P1, PT, R8, UR6, PT ;  /* 0x0000000608007c0c */ /* 0x000fda000bf26070 */
[----:B------:R-:W-:-:S04]  /*0840*/  @P1 IADD3 R8, PT, PT, R8, -UR6, RZ ;  /* 0x8000000608081c10 */ /* 0x000fc8000fffe0ff */
[----:B------:R-:W-:-:S13]  /*0850*/  ISETP.GE.U32.AND P1, PT, R8, UR6, PT ;  /* 0x0000000608007c0c */ /* 0x000fda000bf26070 */
[----:B------:R-:W-:Y:S01]  /*0860*/  @P1 VIADD R8, R8, -UR6 ;  /* 0x8000000608081c36 */ /* 0x000fe20008000000 */
[----:B------:R-:W-:Y:S01]  /*0870*/  @!P2 LOP3.LUT R8, RZ, UR6, RZ, 0x33, !PT ;  /* 0x00000006ff08ac12 */ /* 0x000fe2000f8e33ff */
[----:B------:R-:W-:Y:S06]  /*0880*/  BRA `(.L_x_6) ;  /* 0x0000000000187947 */ /* 0x000fec0003800000 */
.L_x_5:
[----:B------:R-:W-:Y:S01]  /*0890*/  IMAD.U32 R10, RZ, RZ, UR6 ;  /* 0x00000006ff0a7e24 */ /* 0x000fe2000f8e00ff */
[----:B------:R-:W-:Y:S02]  /*08a0*/  MOV R7, UR5 ;  /* 0x0000000500077c02 */ /* 0x000fe40008000f00 */
[----:B------:R-:W-:-:S07]  /*08b0*/  MOV R8, 0x8d0 ;  /* 0x000008d000087802 */ /* 0x000fce0000000f00 */
[----:B-----5:R-:W-:Y:S05]  /*08c0*/  CALL.REL.NOINC `($__internal_0_$__cuda_sm20_rem_u64) ;  /* 0x0000000400f07944 */ /* 0x020fea0003c00000 */
[----:B------:R-:W-:Y:S02]  /*08d0*/  IMAD.MOV.U32 R8, RZ, RZ, R7 ;  /* 0x000000ffff087224 */ /* 0x000fe400078e0007 */
[----:B------:R-:W-:-:S07]  /*08e0*/  IMAD.MOV.U32 R9, RZ, RZ, R10 ;  /* 0x000000ffff097224 */ /* 0x000fce00078e000a */
.L_x_6:
[----:B------:R-:W-:Y:S02]  /*08f0*/  LOP3.LUT P1, RZ, R11, 0x1f, R0, 0xf8, !PT ;  /* 0x0000001f0bff7812 */ /* 0x000fe4000782f800 */
[----:B------:R-:W-:-:S04]  /*0900*/  ISETP.GE.U32.AND P2, PT, R4, UR10, PT ;  /* 0x0000000a04007c0c */ /* 0x000fc8000bf46070 */
[----:B------:R-:W-:-:S13]  /*0910*/  ISETP.GE.U32.OR.EX P1, PT, RZ, UR11, !P1, P2 ;  /* 0x0000000bff007c0c */ /* 0x000fda000cf26520 */
[----:B------:R-:W-:Y:S02]  /*0920*/  @!P1 IMAD R7, R9, 0x2c, RZ ;  /* 0x0000002c09079824 */ /* 0x000fe400078e02ff */
[----:B------:R-:W-:-:S04]  /*0930*/  @!P1 IMAD.WIDE.U32 R8, R8, 0x2c, R12 ;  /* 0x0000002c08089825 */ /* 0x000fc800078e000c */
[----:B------:R-:W-:-:S05]  /*0940*/  @!P1 IMAD.IADD R9, R9, 0x1, R7 ;  /* 0x0000000109099824 */ /* 0x000fca00078e0207 */
[----:B------:R0:W-:Y:S04]  /*0950*/  @!P1 STG.E desc[UR12][R8.64], R11 ;  /* 0x0000000b08009986 */ /* 0x0001e8000c10190c */
[----:B------:R0:W5:Y:S01]  /*0960*/  LDG.E R19, desc[UR12][R16.64+-0x4] ;  /* 0xfffffc0c10137981 */ /* 0x000162000c1e1900 */
[----:B------:R-:W-:-:S09]  /*0970*/  UISETP.NE.AND.EX UP0, UPT, UR7, URZ, UPT, !UPT ;  /* 0x000000ff0700728c */ /* 0x000fd2000bf053f0 */
[----:B0-----:R-:W-:Y:S05]  /*0980*/  BRA.U UP0, `(.L_x_7) ;  /* 0x00000001004c7547 */ /* 0x001fea000b800000 */
        /* <DEDUP_REMOVED lines=19> */
.L_x_7:
[----:B-----5:R-:W-:Y:S01]  /*0ac0*/  MOV R11, R19 ;  /* 0x00000013000b7202 */ /* 0x020fe20000000f00 */
[----:B------:R-:W-:Y:S01]  /*0ad0*/  IMAD.U32 R10, RZ, RZ, UR6 ;  /* 0x00000006ff0a7e24 */ /* 0x000fe2000f8e00ff */
[----:B------:R-:W-:Y:S01]  /*0ae0*/  MOV R8, 0xb10 ;  /* 0x00000b1000087802 */ /* 0x000fe20000000f00 */
[----:B------:R-:W-:-:S07]  /*0af0*/  IMAD.U32 R7, RZ, RZ, UR5 ;  /* 0x00000005ff077e24 */ /* 0x000fce000f8e00ff */
[----:B------:R-:W-:Y:S05]  /*0b00*/  CALL.REL.NOINC `($__internal_0_$__cuda_sm20_rem_u64) ;  /* 0x0000000400607944 */ /* 0x000fea0003c00000 */
[----:B------:R-:W-:Y:S01]  /*0b10*/  MOV R8, R7 ;  /* 0x0000000700087202 */ /* 0x000fe20000000f00 */
[----:B------:R-:W-:-:S07]  /*0b20*/  IMAD.MOV.U32 R9, RZ, RZ, R10 ;  /* 0x000000ffff097224 */ /* 0x000fce00078e000a */
.L_x_8:
[----:B------:R-:W-:Y:S02]  /*0b30*/  LOP3.LUT P1, RZ, R19, 0x1f, R0, 0xf8, !PT ;  /* 0x0000001f13ff7812 */ /* 0x000fe4000782f800 */
[----:B------:R-:W-:-:S04]  /*0b40*/  ISETP.GE.U32.AND P2, PT, R4, UR10, PT ;  /* 0x0000000a04007c0c */ /* 0x000fc8000bf46070 */
[----:B------:R-:W-:-:S13]  /*0b50*/  ISETP.GE.U32.OR.EX P1, PT, RZ, UR11, !P1, P2 ;  /* 0x0000000bff007c0c */ /* 0x000fda000cf26520 */
[----:B------:R-:W-:Y:S01]  /*0b60*/  @!P1 MOV R11, R13 ;  /* 0x0000000d000b9202 */ /* 0x000fe20000000f00 */
[----:B------:R-:W-:Y:S02]  /*0b70*/  @!P1 IMAD.MOV.U32 R10, RZ, RZ, R12 ;  /* 0x000000ffff0a9224 */ /* 0x000fe400078e000c */
        /* <DEDUP_REMOVED lines=11> */
[----:B0-----:R-:W-:-:S06]  /*0c30*/  VIADD R9, R10, 0xffffffe ;  /* 0x0ffffffe0a097836 */ /* 0x001fcc0000000000 */
[----:B------:R-:W0:Y:S02]  /*0c40*/  F2I.FTZ.U32.TRUNC.NTZ R9, R9 ;  /* 0x0000000900097305 */ /* 0x000e24000021f000 */
[----:B0-----:R-:W-:-:S05]  /*0c50*/  IADD3 R7, PT, PT, RZ, -R9, RZ ;  /* 0x80000009ff077210 */ /* 0x001fca0007ffe0ff */
        /* <DEDUP_REMOVED lines=12> */
.L_x_9:
[----:B------:R-:W-:Y:S01]  /*0d20*/  MOV R10, UR6 ;  /* 0x00000006000a7c02 */ /* 0x000fe20008000f00 */
[----:B------:R-:W-:Y:S01]  /*0d30*/  IMAD.U32 R7, RZ, RZ, UR5 ;  /* 0x00000005ff077e24 */ /* 0x000fe2000f8e00ff */
[----:B------:R-:W-:-:S07]  /*0d40*/  MOV R8, 0xd60 ;  /* 0x00000d6000087802 */ /* 0x000fce0000000f00 */
[----:B-----5:R-:W-:Y:S05]  /*0d50*/  CALL.REL.NOINC `($__internal_0_$__cuda_sm20_rem_u64) ;  /* 0x0000000000cc7944 */ /* 0x020fea0003c00000 */
[----:B------:R-:W-:Y:S01]  /*0d60*/  IMAD.MOV.U32 R8, RZ, RZ, R7 ;  /* 0x000000ffff087224 */ /* 0x000fe200078e0007 */
[----:B------:R-:W-:-:S07]  /*0d70*/  MOV R9, R10 ;  /* 0x0000000a00097202 */ /* 0x000fce0000000f00 */
.L_x_10:
        /* <DEDUP_REMOVED lines=29> */
.L_x_11:
[----:B-----5:R-:W-:Y:S01]  /*0f50*/  MOV R11, R19 ;  /* 0x00000013000b7202 */ /* 0x020fe20000000f00 */
[----:B------:R-:W-:Y:S01]  /*0f60*/  IMAD.U32 R10, RZ, RZ, UR6 ;  /* 0x00000006ff0a7e24 */ /* 0x000fe2000f8e00ff */
[----:B------:R-:W-:Y:S01]  /*0f70*/  MOV R8, 0xfa0 ;  /* 0x00000fa000087802 */ /* 0x000fe20000000f00 */
[----:B------:R-:W-:-:S07]  /*0f80*/  IMAD.U32 R7, RZ, RZ, UR5 ;  /* 0x00000005ff077e24 */ /* 0x000fce000f8e00ff */
[----:B------:R-:W-:Y:S05]  /*0f90*/  CALL.REL.NOINC `($__internal_0_$__cuda_sm20_rem_u64) ;  /* 0x00000000003c7944 */ /* 0x000fea0003c00000 */
[----:B------:R-:W-:Y:S01]  /*0fa0*/  MOV R8, R7 ;  /* 0x0000000700087202 */ /* 0x000fe20000000f00 */
[----:B------:R-:W-:-:S07]  /*0fb0*/  IMAD.MOV.U32 R9, RZ, RZ, R10 ;  /* 0x000000ffff097224 */ /* 0x000fce00078e000a */
.L_x_12:
        /* <DEDUP_REMOVED lines=8> */
[----:B------:R1:W-:Y:S01]  /*1040*/  @!P1 STG.E desc[UR12][R8.64], R19 ;  /* 0x0000001308009986 */ /* 0x0003e2000c10190c */
[----:B------:R-:W-:-:S05]  /*1050*/  IADD3 R16, P1, PT, R16, 0x10, RZ ;  /* 0x0000001010107810 */ /* 0x000fca0007f3e0ff */
[----:B------:R-:W-:Y:S01]  /*1060*/  IMAD.X R17, RZ, RZ, R17, P1 ;  /* 0x000000ffff117224 */ /* 0x000fe200008e0611 */
[----:B------:R-:W-:Y:S07]  /*1070*/  @!P0 BRA `(.L_x_13) ;  /* 0xfffffff4009c8947 */ /* 0x000fee000383ffff */
[----:B------:R-:W-:Y:S05]  /*1080*/  EXIT ;  /* 0x000000000000794d */ /* 0x000fea0003800000 */
        .weak           $__internal_0_$__cuda_sm20_rem_u64
        .type           $__internal_0_$__cuda_sm20_rem_u64,@function
        .size           $__internal_0_$__cuda_sm20_rem_u64,(.L_x_210 - $__internal_0_$__cuda_sm20_rem_u64)
$__internal_0_$__cuda_sm20_rem_u64:
[----:B------:R-:W-:Y:S01]  /*1090*/  MOV R26, R10 ;  /* 0x0000000a001a7202 */ /* 0x000fe20000000f00 */
[----:B------:R-:W-:-:S04]  /*10a0*/  IMAD.MOV.U32 R27, RZ, RZ, R7 ;  /* 0x000000ffff1b7224 */ /* 0x000fc800078e0007 */
[----:B------:R-:W0:Y:S08]  /*10b0*/  I2F.U64.RP R18, R26 ;  /* 0x0000001a00127312 */ /* 0x000e300000309000 */
[----:B0-----:R-:W0:Y:S02]  /*10c0*/  MUFU.RCP R18, R18 ;  /* 0x0000001200127308 */ /* 0x001e240000001000 */
[----:B0-----:R-:W-:-:S06]  /*10d0*/  VIADD R20, R18, 0x1ffffffe ;  /* 0x1ffffffe12147836 */ /* 0x001fcc0000000000 */
[----:B------:R-:W0:Y:S02]  /*10e0*/  F2I.U64.TRUNC R26, R20 ;  /* 0x00000014001a7311 */ /* 0x000e24000020d800 */
[----:B0-----:R-:W-:-:S04]  /*10f0*/  IMAD.WIDE.U32 R14, R26, R10, RZ ;  /* 0x0000000a1a0e7225 */ /* 0x001fc800078e00ff */
[C---:B------:R-:W-:Y:S01]  /*1100*/  IMAD R9, R26.reuse, R7, R15 ;  /* 0x000000071a097224 */ /* 0x040fe200078e020f */
[----:B------:R-:W-:Y:S01]  /*1110*/  IADD3 R14, P1, PT, RZ, -R14, RZ ;  /* 0x8000000eff0e7210 */ /* 0x000fe20007f3e0ff */
[----:B------:R-:W-:Y:S02]  /*1120*/  IMAD.MOV.U32 R29, RZ, RZ, R26 ;  /* 0x000000ffff1d7224 */ /* 0x000fe400078e001a */
[----:B------:R-:W-:Y:S02]  /*1130*/  IMAD R9, R27, R10, R9 ;  /* 0x0000000a1b097224 */ /* 0x000fe400078e0209 */
[----:B------:R-:W-:-:S03]  /*1140*/  IMAD.HI.U32 R28, R26, R14, RZ ;  /* 0x0000000e1a1c7227 */ /* 0x000fc600078e00ff */
[----:B------:R-:W-:-:S05]  /*1150*/  IADD3.X R9, PT, PT, RZ, ~R9, RZ, P1, !PT ;  /* 0x80000009ff097210 */ /* 0x000fca0000ffe4ff */
[----:B------:R-:W-:-:S04]  /*1160*/  IMAD.WIDE.U32 R28, P1, R26, R9, R28 ;  /* 0x000000091a1c7225 */ /* 0x000fc8000782001c */
[C---:B------:R-:W-:Y:S02]  /*1170*/  IMAD R15, R27.reuse, R9, RZ ;  /* 0x000000091b0f7224 */ /* 0x040fe400078e02ff */
[----:B------:R-:W-:-:S04]  /*1180*/  IMAD.HI.U32 R14, P2, R27, R14, R28 ;  /* 0x0000000e1b0e7227 */ /* 0x000fc8000784001c */
[----:B------:R-:W-:Y:S01]  /*1190*/  IMAD.HI.U32 R9, R27, R9, RZ ;  /* 0x000000091b097227 */ /* 0x000fe200078e00ff */
[----:B------:R-:W-:-:S03]  /*11a0*/  IADD3 R15, P3, PT, R15, R14, RZ ;  /* 0x0000000e0f0f7210 */ /* 0x000fc60007f7e0ff */
[----:B------:R-:W-:Y:S02]  /*11b0*/  IMAD.X R9, R9, 0x1, R27, P1 ;  /* 0x0000000109097824 */ /* 0x000fe400008e061b */
[----:B------:R-:W-:-:S03]  /*11c0*/  IMAD.WIDE.U32 R26, R15, R10, RZ ;  /* 0x0000000a0f1a7225 */ /* 0x000fc600078e00ff */
[----:B------:R-:W-:Y:S01]  /*11d0*/  IADD3.X R9, PT, PT, RZ, RZ, R9, P3, P2 ;  /* 0x000000ffff097210 */ /* 0x000fe20001fe4409 */
[----:B------:R-:W-:Y:S01]  /*11e0*/  IMAD R14, R15, R7, R27 ;  /* 0x000000070f0e7224 */ /* 0x000fe200078e021b */
[----:B------:R-:W-:Y:S01]  /*11f0*/  IADD3 R18, P1, PT, RZ, -R26, RZ ;  /* 0x8000001aff127210 */ /* 0x000fe20007f3e0ff */
[----:B------:R-:W-:Y:S02]  /*1200*/  IMAD.MOV.U32 R27, RZ, RZ, RZ ;  /* 0x000000ffff1b7224 */ /* 0x000fe400078e00ff */
[----:B------:R-:W-:Y:S02]  /*1210*/  IMAD R20, R9, R10, R14 ;  /* 0x0000000a09147224 */ /* 0x000fe400078e020e */
[----:B------:R-:W-:-:S03]  /*1220*/  IMAD.HI.U32 R14, R15, R18, RZ ;  /* 0x000000120f0e7227 */ /* 0x000fc600078e00ff */
[----:B------:R-:W-:-:S05]  /*1230*/  IADD3.X R20, PT, PT, RZ, ~R20, RZ, P1, !PT ;  /* 0x80000014ff147210 */ /* 0x000fca0000ffe4ff */
[----:B------:R-:W-:-:S04]  /*1240*/  IMAD.WIDE.U32 R14, P1, R15, R20, R14 ;  /* 0x000000140f0e7225 */ /* 0x000fc8000782000e */
[----:B------:R-:W-:-:S04]  /*1250*/  IMAD.HI.U32 R18, P2, R9, R18, R14 ;  /* 0x0000001209127227 */ /* 0x000fc8000784000e */
[CC--:B------:R-:W-:Y:S02]  /*1260*/  IMAD R15, R9.reuse, R20.reuse, RZ ;  /* 0x00000014090f7224 */ /* 0x0c0fe400078e02ff */
[----:B------:R-:W-:-:S03]  /*1270*/  IMAD.HI.U32 R20, R9, R20, RZ ;  /* 0x0000001409147227 */ /* 0x000fc600078e00ff */
[----:B------:R-:W-:Y:S01]  /*1280*/  IADD3 R18, P3, PT, R15, R18, RZ ;  /* 0x000000120f127210 */ /* 0x000fe20007f7e0ff */
[----:B------:R-:W-:-:S04]  /*1290*/  IMAD.X R14, R20, 0x1, R9, P1 ;  /* 0x00000001140e7824 */ /* 0x000fc800008e0609 */
[----:B------:R-:W-:Y:S01]  /*12a0*/  IMAD.HI.U32 R26, R18, R11, RZ ;  /* 0x0000000b121a7227 */ /* 0x000fe200078e00ff */
[----:B------:R-:W-:-:S03]  /*12b0*/  IADD3.X R14, PT, PT, RZ, RZ, R14, P3, P2 ;  /* 0x000000ffff0e7210 */ /* 0x000fc60001fe440e */
[----:B------:R-:W-:-:S04]  /*12c0*/  IMAD.WIDE.U32 R26, R18, UR4, R26 ;  /* 0x00000004121a7c25 */ /* 0x000fc8000f8e001a */
[C---:B------:R-:W-:Y:S02]  /*12d0*/  IMAD R9, R14.reuse, UR4, RZ ;  /* 0x000000040e097c24 */ /* 0x040fe4000f8e02ff */
[----:B------:R-:W-:-:S04]  /*12e0*/  IMAD.HI.U32 R18, P1, R14, R11, R26 ;  /* 0x0000000b0e127227 */ /* 0x000fc8000782001a */
[----:B------:R-:W-:Y:S01]  /*12f0*/  IMAD.HI.U32 R14, R14, UR4, RZ ;  /* 0x000000040e0e7c27 */ /* 0x000fe2000f8e00ff */
[----:B------:R-:W-:-:S04]  /*1300*/  IADD3 R9, P2, PT, R9, R18, RZ ;  /* 0x0000001209097210 */ /* 0x000fc80007f5e0ff */
[----:B------:R-:W-:Y:S01]  /*1310*/  IADD3.X R14, PT, PT, R14, RZ, RZ, P1, !PT ;  /* 0x000000ff0e0e7210 */ /* 0x000fe20000ffe4ff */
[----:B------:R-:W-:-:S04]  /*1320*/  IMAD.WIDE.U32 R26, R9, R10, RZ ;  /* 0x0000000a091a7225 */ /* 0x000fc800078e00ff */
[----:B------:R-:W-:Y:S02]  /*1330*/  IMAD.X R15, RZ, RZ, R14, P2 ;  /* 0x000000ffff0f7224 */ /* 0x000fe400010e060e */
[----:B------:R-:W-:Y:S01]  /*1340*/  IMAD R9, R9, R7, R27 ;  /* 0x0000000709097224 */ /* 0x000fe200078e021b */
[----:B------:R-:W-:-:S03]  /*1350*/  IADD3 R27, P2, PT, -R26, R11, RZ ;  /* 0x0000000b1a1b7210 */ /* 0x000fc60007f5e1ff */
[-C--:B------:R-:W-:Y:S01]  /*1360*/  IMAD R9, R15, R10.reuse, R9 ;  /* 0x0000000a0f097224 */ /* 0x080fe200078e0209 */
[----:B------:R-:W-:-:S04]  /*1370*/  ISETP.GE.U32.AND P1, PT, R27, R10, PT ;  /* 0x0000000a1b00720c */ /* 0x000fc80003f26070 */
[----:B------:R-:W-:Y:S02]  /*1380*/  IADD3.X R14, PT, PT, ~R9, UR4, RZ, P2, !PT ;  /* 0x00000004090e7c10 */ /* 0x000fe400097fe5ff */
[----:B------:R-:W-:Y:S02]  /*1390*/  IADD3 R18, P2, PT, -R10, R27, RZ ;  /* 0x0000001b0a127210 */ /* 0x000fe40007f5e1ff */
[----:B------:R-:W-:-:S03]  /*13a0*/  ISETP.GE.U32.AND.EX P1, PT, R14, R7, PT, P1 ;  /* 0x000000070e00720c */ /* 0x000fc60003f26110 */
[----:B------:R-:W-:Y:S01]  /*13b0*/  IMAD.X R9, R14, 0x1, ~R7, P2 ;  /* 0x000000010e097824 */ /* 0x000fe200010e0e07 */
[----:B------:R-:W-:Y:S02]  /*13c0*/  SEL R27, R18, R27, P1 ;  /* 0x0000001b121b7207 */ /* 0x000fe40000800000 */
[C---:B------:R-:W-:Y:S02]  /*13d0*/  ISETP.NE.U32.AND P2, PT, R10.reuse, RZ, PT ;  /* 0x000000ff0a00720c */ /* 0x040fe40003f45070 */
[----:B------:R-:W-:Y:S02]  /*13e0*/  SEL R14, R9, R14, P1 ;  /* 0x0000000e090e7207 */ /* 0x000fe40000800000 */
[----:B------:R-:W-:Y:S02]  /*13f0*/  ISETP.GE.U32.AND P1, PT, R27, R10, PT ;  /* 0x0000000a1b00720c */ /* 0x000fe40003f26070 */
[----:B------:R-:W-:Y:S02]  /*1400*/  IADD3 R18, P3, PT, -R10, R27, RZ ;  /* 0x0000001b0a127210 */ /* 0x000fe40007f7e1ff */
[----:B------:R-:W-:-:S02]  /*1410*/  ISETP.GE.U32.AND.EX P1, PT, R14, R7, PT, P1 ;  /* 0x000000070e00720c */ /* 0x000fc40003f26110 */
[CC--:B------:R-:W-:Y:S02]  /*1420*/  IADD3.X R9, PT, PT, ~R7.reuse, R14.reuse, RZ, P3, !PT ;  /* 0x0000000e07097210 */ /* 0x0c0fe40001ffe5ff */
[----:B------:R-:W-:Y:S02]  /*1430*/  ISETP.NE.AND.EX P2, PT, R7, RZ, PT, P2 ;  /* 0x000000ff0700720c */ /* 0x000fe40003f45320 */
[----:B------:R-:W-:Y:S01]  /*1440*/  SEL R10, R9, R14, P1 ;  /* 0x0000000e090a7207 */ /* 0x000fe20000800000 */
[----:B------:R-:W-:Y:S01]  /*1450*/  IMAD.MOV.U32 R9, RZ, RZ, 0x0 ;  /* 0x00000000ff097424 */ /* 0x000fe200078e00ff */
[----:B------:R-:W-:Y:S02]  /*1460*/  SEL R7, R18, R27, P1 ;  /* 0x0000001b12077207 */ /* 0x000fe40000800000 */
[----:B------:R-:W-:Y:S02]  /*1470*/  SEL R10, R10, 0xffffffff, P2 ;  /* 0xffffffff0a0a7807 */ /* 0x000fe40001000000 */
[----:B------:R-:W-:Y:S01]  /*1480*/  SEL R7, R7, 0xffffffff, P2 ;  /* 0xffffffff07077807 */ /* 0x000fe20001000000 */
[----:B------:R-:W-:Y:S06]  /*1490*/  RET.REL.NODEC R8 `(_Z4testIjEvPjmmS0_mmm) ;  /* 0xffffffe808d87950 */ /* 0x000fec0003c3ffff */
.L_x_14:
[----:B------:R-:W-:-:S00]  /*14a0*/  BRA `(.L_x_14) ;  /* 0xfffffffc00fc7947 */ /* 0x000fc0000383ffff */
[----:B------:R-:W-:-:S00]  /*14b0*/  NOP ;  /* 0x0000000000007918 */ /* 0x000fc00000000000 */
        /* <DEDUP_REMOVED lines=12> */
.L_x_210:


//--------------------- .text._Z9pre_transIjEvPT_mmS1_ --------------------------
	.section	.text._Z9pre_transIjEvPT_mmS1_,"ax",@progbits
	.align	128
        .global         _Z9pre_transIjEvPT_mmS1_
        .type           _Z9pre_transIjEvPT_mmS1_,@function
        .size           _Z9pre_transIjEvPT_mmS1_,(.L_x_211 - _Z9pre_transIjEvPT_mmS1_)
        .other          _Z9pre_transIjEvPT_mmS1_,@"STO_CUDA_ENTRY STV_DEFAULT"
_Z9pre_transIjEvPT_mmS1_:
.text._Z9pre_transIjEvPT_mmS1_:
[----:B------:R-:W0:Y:S01]  /*0000*/  LDC R1, c[0x0][0x37c] ;  /* 0x0000df00ff017b82 */ /* 0x000e220000000800 */
[----:B------:R-:W1:Y:S01]  /*0010*/  S2R R3, SR_TID.X ;  /* 0x0000000000037919 */ /* 0x000e620000002100 */
[----:B------:R-:W2:Y:S06]  /*0020*/  LDCU UR5, c[0x0][0x2fc] ;  /* 0x00005f80ff0577ac */ /* 0x000eac0008000800 */
[----:B------:R-:W3:Y:S01]  /*0030*/  S2UR UR4, SR_CTAID.X ;  /* 0x00000000000479c3 */ /* 0x000ee20000002500 */
[----:B0-----:R-:W-:Y:S01]  /*0040*/  VIADD R1, R1, 0xffffffd8 ;  /* 0xffffffd801017836 */ /* 0x001fe20000000000 */
[----:B------:R-:W-:Y:S01]  /*0050*/  CS2R R50, SRZ ;  /* 0x0000000000327805 */ /* 0x000fe2000001ff00 */
[----:B------:R-:W0:Y:S01]  /*0060*/  LDCU.64 UR6, c[0x0][0x390] ;  /* 0x00007200ff0677ac */ /* 0x000e220008000a00 */
[----:B------:R-:W4:Y:S04]  /*0070*/  LDCU.64 UR8, c[0x0][0x388] ;  /* 0x00007100ff0877ac */ /* 0x000f280008000a00 */
[----:B------:R-:W3:Y:S01]  /*0080*/  LDC R66, c[0x0][0x360] ;  /* 0x0000d800ff427b82 */ /* 0x000ee20000000800 */
[----:B------:R-:W0:Y:S01]  /*0090*/  LDCU.64 UR36, c[0x0][0x358] ;  /* 0x00006b00ff2477ac */ /* 0x000e220008000a00 */
[----:B-1----:R-:W-:Y:S01]  /*00a0*/  LOP3.LUT P1, R61, R3, 0x1f, RZ, 0xc0, !PT ;  /* 0x0000001f033d7812 */ /* 0x002fe2000782c0ff */
[----:B---3--:R-:W-:Y:S01]  /*00b0*/  IMAD R66, R66, UR4, R3 ;  /* 0x0000000442427c24 */ /* 0x008fe2000f8e0203 */
[----:B------:R-:W1:Y:S04]  /*00c0*/  LDCU UR4, c[0x0][0x2f8] ;  /* 0x00005f00ff0477ac */ /* 0x000e680008000800 */
[----:B------:R-:W-:-:S05]  /*00d0*/  SHF.R.U32.HI R66, RZ, 0x5, R66 ;  /* 0x00000005ff427819 */ /* 0x000fca0000011642 */
[C---:B0-----:R-:W-:Y:S02]  /*00e0*/  IMAD.WIDE.U32 R58, R66.reuse, UR6, RZ ;  /* 0x00000006423a7c25 */ /* 0x041fe4000f8e00ff */
[----:B------:R-:W0:Y:S01]  /*00f0*/  @!P1 S2R R3, SR_CgaCtaId ;  /* 0x0000000000039919 */ /* 0x000e220000008800 */
[----:B------:R-:W-:Y:S01]  /*0100*/  @!P1 MOV R0, 0x400 ;  /* 0x0000040000009802 */ /* 0x000fe20000000f00 */
[----:B------:R-:W-:Y:S01]  /*0110*/  IMAD R59, R66, UR7, R59 ;  /* 0x00000007423b7c24 */ /* 0x000fe2000f8e023b */
[C---:B------:R-:W-:Y:S02]  /*0120*/  IADD3 R64, P0, PT, R58.reuse, UR6, RZ ;  /* 0x000000063a407c10 */ /* 0x040fe4000ff1e0ff */
[----:B------:R-:W-:Y:S02]  /*0130*/  IADD3 R57, P2, PT, R58, 0x20, RZ ;  /* 0x000000203a397810 */ /* 0x000fe40007f5e0ff */
[----:B------:R-:W-:Y:S01]  /*0140*/  IADD3.X R2, PT, PT, R59, UR7, RZ, P0, !PT ;  /* 0x000000073b027c10 */ /* 0x000fe200087fe4ff */
[----:B------:R-:W3:Y:S01]  /*0150*/  LDCU.64 UR6, c[0x0][0x380] ;  /* 0x00007000ff0677ac */ /* 0x000ee20008000a00 */
[----:B----4-:R-:W-:Y:S01]  /*0160*/  ISETP.LT.U32.AND P0, PT, R64, UR8, PT ;  /* 0x0000000840007c0c */ /* 0x010fe2000bf01070 */
[----:B------:R-:W-:Y:S01]  /*0170*/  IMAD.X R56, RZ, RZ, R59, P2 ;  /* 0x000000ffff387224 */ /* 0x000fe200010e063b */
[----:B------:R-:W-:-:S02]  /*0180*/  IADD3 R54, P2, PT, R61, R58, RZ ;  /* 0x0000003a3d367210 */ /* 0x000fc40007f5e0ff */
[----:B------:R-:W-:Y:S02]  /*0190*/  ISETP.LT.U32.AND.EX P0, PT, R2, UR9, PT, P0 ;  /* 0x0000000902007c0c */ /* 0x000fe4000bf01100 */
[----:B------:R-:W-:Y:S01]  /*01a0*/  LOP3.LUT R53, RZ, R58, RZ, 0x33, !PT ;  /* 0x0000003aff357212 */ /* 0x000fe200078e33ff */
[----:B------:R-:W-:Y:S01]  /*01b0*/  IMAD.X R55, RZ, RZ, R59, P2 ;  /* 0x000000ffff377224 */ /* 0x000fe200010e063b */
[----:B------:R-:W-:Y:S02]  /*01c0*/  SEL R64, R64, UR8, P0 ;  /* 0x0000000840407c07 */ /* 0x000fe40008000000 */
[----:B------:R-:W-:Y:S02]  /*01d0*/  SEL R65, R2, UR9, P0 ;  /* 0x0000000902417c07 */ /* 0x000fe40008000000 */
[----:B------:R-:W-:Y:S02]  /*01e0*/  ISETP.GT.U32.AND P0, PT, R64, R57, PT ;  /* 0x000000394000720c */ /* 0x000fe40003f04070 */
[C---:B------:R-:W-:Y:S01]  /*01f0*/  SHF.L.U64.HI R55, R54.reuse, 0x2, R55 ;  /* 0x0000000236377819 */ /* 0x040fe20000010237 */
[----:B------:R-:W-:Y:S01]  /*0200*/  IMAD.SHL.U32 R54, R54, 0x4, RZ ;  /* 0x0000000436367824 */ /* 0x000fe200078e00ff */
[----:B------:R-:W-:-:S02]  /*0210*/  ISETP.GT.U32.AND.EX P0, PT, R65, R56, PT, P0 ;  /* 0x000000384100720c */ /* 0x000fc40003f04100 */
[----:B------:R-:W-:Y:S02]  /*0220*/  LOP3.LUT R52, RZ, R59, RZ, 0x33, !PT ;  /* 0x0000003bff347212 */ /* 0x000fe400078e33ff */
[----:B------:R-:W-:Y:S02]  /*0230*/  SEL R5, R65, R56, P0 ;  /* 0x0000003841057207 */ /* 0x000fe40000000000 */
[----:B0-----:R-:W-:Y:S02]  /*0240*/  @!P1 LEA R3, R3, R0, 0x18 ;  /* 0x0000000003039211 */ /* 0x001fe400078ec0ff */
[----:B------:R-:W-:Y:S02]  /*0250*/  SEL R0, R64, R57, P0 ;  /* 0x0000003940007207 */ /* 0x000fe40000000000 */
[----:B---3--:R-:W-:Y:S01]  /*0260*/  IADD3 R62, P0, PT, R54, UR6, RZ ;  /* 0x00000006363e7c10 */ /* 0x008fe2000ff1e0ff */
[----:B------:R0:W-:Y:S01]  /*0270*/  @!P1 STS.64 [R3], R58 ;  /* 0x0000003a03009388 */ /* 0x0001e20000000a00 */
[----:B------:R-:W-:-:S02]  /*0280*/  IADD3 R53, P1, PT, R53, R0, RZ ;  /* 0x0000000035357210 */ /* 0x000fc40007f3e0ff */
[----:B------:R-:W-:Y:S02]  /*0290*/  IADD3.X R63, PT, PT, R55, UR7, RZ, P0, !PT ;  /* 0x00000007373f7c10 */ /* 0x000fe400087fe4ff */
[----:B-1----:R-:W-:Y:S01]  /*02a0*/  IADD3 R22, P0, PT, R1, UR4, RZ ;  /* 0x0000000401167c10 */ /* 0x002fe2000ff1e0ff */
[----:B------:R-:W-:Y:S01]  /*02b0*/  IMAD.X R52, R52, 0x1, R5, P1 ;  /* 0x0000000134347824 */ /* 0x000fe200008e0605 */
[----:B------:R-:W-:Y:S01]  /*02c0*/  @!PT LDS RZ, [RZ] ;  /* 0x00000000fffff984 */ /* 0x000fe20000000800 */
[----:B------:R-:W-:Y:S01]  /*02d0*/  @!PT LDS RZ, [RZ] ;  /* 0x00000000fffff984 */ /* 0x000fe20000000800 */
[----:B------:R-:W-:Y:S01]  /*02e0*/  @!PT LDS RZ, [RZ] ;  /* 0x00000000fffff984 */ /* 0x000fe20000000800 */
[----:B------:R-:W-:Y:S01]  /*02f0*/  @!PT LDS RZ, [RZ] ;  /* 0x00000000fffff984 */ /* 0x000fe20000000800 */
[----:B------:R1:W-:Y:S06]  /*0300*/  MEMBAR.SC.CTA ;  /* 0x0000000000007992 */ /* 0x0003ec0000000000 */
[----:B-1----:R-:W-:Y:S01]  /*0310*/  BSSY B10, `(.L_x_15) ;  /* 0x00002680000a7945 */ /* 0x002fe20003800000 */
[----:B--2---:R-:W-:Y:S01]  /*0320*/  IMAD.X R2, RZ, RZ, UR5, P0 ;  /* 0x00000005ff027e24 */ /* 0x004fe200080e06ff */
[----:B------:R-:W-:Y:S01]  /*0330*/  LOP3.LUT R49, R53, 0x60, RZ, 0xc0, !PT ;  /* 0x0000006035317812 */ /* 0x000fe200078ec0ff */
[----:B0-----:R-:W-:-:S07]  /*0340*/  IMAD.MOV.U32 R67, RZ, RZ, RZ ;  /* 0x000000ffff437224 */ /* 0x001fce00078e00ff */
.L_x_89:
[----:B------:R-:W-:Y:S01]  /*0350*/  ISETP.GE.U32.AND P0, PT, R58, R64, PT ;  /* 0x000000403a00720c */ /* 0x000fe20003f06070 */
[----:B------:R-:W-:Y:S05]  /*0360*/  YIELD ;  /* 0x0000000000007946 */ /* 0x000fea0003800000 */
[----:B------:R-:W-:Y:S01]  /*0370*/  ISETP.GE.U32.AND.EX P0, PT, R59, R65, PT, P0 ;  /* 0x000000413b00720c */ /* 0x000fe20003f06100 */
[----:B------:R-:W-:-:S12]  /*0380*/  BSSY B9, `(.L_x_16) ;  /* 0x000025b000097945 */ /* 0x000fd80003800000 */
[----:B01234-:R-:W-:Y:S05]  /*0390*/  @P0 BRA `(.L_x_17) ;  /* 0x0000002400640947 */ /* 0x01ffea0003800000 */
[----:B------:R-:W0:Y:S01]  /*03a0*/  LDC R48, c[0x0][0x388] ;  /* 0x0000e200ff307b82 */ /* 0x000e220000000800 */
[----:B------:R-:W-:Y:S01]  /*03b0*/  ISETP.NE.U32.AND P0, PT, R49, 0x60, PT ;  /* 0x000000603100780c */ /* 0x000fe20003f05070 */
[----:B------:R-:W-:Y:S01]  /*03c0*/  BSSY.RECONVERGENT B8, `(.L_x_18) ;  /* 0x0000102000087945 */ /* 0x000fe20003800200 */
[----:B------:R-:W-:Y:S02]  /*03d0*/  IMAD.MOV.U32 R46, RZ, RZ, R58 ;  /* 0x000000ffff2e7224 */ /* 0x000fe400078e003a */
[----:B------:R-:W-:Y:S01]  /*03e0*/  ISETP.NE.AND.EX P0, PT, RZ, RZ, PT, P0 ;  /* 0x000000ffff00720c */ /* 0x000fe20003f05300 */
[----:B------:R-:W-:Y:S02]  /*03f0*/  IMAD.MOV.U32 R42, RZ, RZ, R59 ;  /* 0x000000ffff2a7224 */ /* 0x000fe400078e003b */
[----:B------:R-:W1:Y:S01]  /*0400*/  LDC R23, c[0x0][0x38c] ;  /* 0x0000e300ff177b82 */ /* 0x000e620000000800 */
[----:B------:R-:W-:-:S09]  /*0410*/  IMAD.MOV.U32 R60, RZ, RZ, RZ ;  /* 0x000000ffff3c7224 */ /* 0x000fd200078e00ff */
[----:B------:R-:W-:Y:S05]  /*0420*/  @!P0 BRA `(.L_x_19) ;  /* 0x0000000c00ec8947 */ /* 0x000fea0003800000 */
[----:B------:R2:W5:Y:S01]  /*0430*/  LDG.E R0, desc[UR36][R62.64] ;  /* 0x000000243e007981 */ /* 0x000562000c1e1900 */
[----:B------:R-:W3:Y:S02]  /*0440*/  LDCU UR4, c[0x0][0x38c] ;  /* 0x00007180ff0477ac */ /* 0x000ee40008000800 */
[----:B---3--:R-:W-:-:S09]  /*0450*/  UISETP.NE.U32.AND UP0, UPT, UR4, URZ, UPT ;  /* 0x000000ff0400728c */ /* 0x008fd2000bf05070 */
[----:B--2---:R-:W-:Y:S05]  /*0460*/  BRA.U UP0, `(.L_x_20) ;  /* 0x0000000100547547 */ /* 0x004fea000b800000 */
[----:B------:R-:W2:Y:S02]  /*0470*/  LDCU UR4, c[0x0][0x388] ;  /* 0x00007100ff0477ac */ /* 0x000ea40008000800 */
[----:B--2---:R-:W2:Y:S01]  /*0480*/  I2F.U32.RP R3, UR4 ;  /* 0x0000000400037d06 */ /* 0x004ea20008209000 */
[----:B------:R-:W-:-:S07]  /*0490*/  ISETP.NE.U32.AND P1, PT, RZ, UR4, PT ;  /* 0x00000004ff007c0c */ /* 0x000fce000bf25070 */
[----:B--2---:R-:W2:Y:S02]  /*04a0*/  MUFU.RCP R3, R3 ;  /* 0x0000000300037308 */ /* 0x004ea40000001000 */
[----:B--2---:R-:W-:-:S06]  /*04b0*/  VIADD R4, R3, 0xffffffe ;  /* 0x0ffffffe03047836 */ /* 0x004fcc0000000000 */
[----:B------:R2:W3:Y:S02]  /*04c0*/  F2I.FTZ.U32.TRUNC.NTZ R5, R4 ;  /* 0x0000000400057305 */ /* 0x0004e4000021f000 */
[----:B--2---:R-:W-:Y:S02]  /*04d0*/  IMAD.MOV.U32 R4, RZ, RZ, RZ ;  /* 0x000000ffff047224 */ /* 0x004fe400078e00ff */
[----:B---3--:R-:W-:-:S04]  /*04e0*/  IMAD.MOV R7, RZ, RZ, -R5 ;  /* 0x000000ffff077224 */ /* 0x008fc800078e0a05 */
[----:B------:R-:W-:-:S04]  /*04f0*/  IMAD R7, R7, UR4, RZ ;  /* 0x0000000407077c24 */ /* 0x000fc8000f8e02ff */
[----:B------:R-:W-:-:S06]  /*0500*/  IMAD.HI.U32 R5, R5, R7, R4 ;  /* 0x0000000705057227 */ /* 0x000fcc00078e0004 */
[----:B-----5:R-:W-:-:S04]  /*0510*/  IMAD.HI.U32 R5, R5, R0, RZ ;  /* 0x0000000005057227 */ /* 0x020fc800078e00ff */
[----:B------:R-:W-:-:S04]  /*0520*/  IMAD.MOV R5, RZ, RZ, -R5 ;  /* 0x000000ffff057224 */ /* 0x000fc800078e0a05 */
[----:B------:R-:W-:Y:S02]  /*0530*/  IMAD R6, R5, UR4, R0 ;  /* 0x0000000405067c24 */ /* 0x000fe4000f8e0200 */
[----:B------:R-:W-:-:S03]  /*0540*/  IMAD.MOV.U32 R5, RZ, RZ, RZ ;  /* 0x000000ffff057224 */ /* 0x000fc600078e00ff */
[----:B------:R-:W-:-:S13]  /*0550*/  ISETP.GE.U32.AND P0, PT, R6, UR4, PT ;  /* 0x0000000406007c0c */ /* 0x000fda000bf06070 */
[----:B------:R-:W-:-:S05]  /*0560*/  @P0 VIADD R6, R6, -UR4 ;  /* 0x8000000406060c36 */ /* 0x000fca0008000000 */
[----:B------:R-:W-:-:S13]  /*0570*/  ISETP.GE.U32.AND P0, PT, R6, UR4, PT ;  /* 0x0000000406007c0c */ /* 0x000fda000bf06070 */
[----:B------:R-:W-:Y:S01]  /*0580*/  @P0 VIADD R6, R6, -UR4 ;  /* 0x8000000406060c36 */ /* 0x000fe20008000000 */
[----:B------:R-:W-:-:S05]  /*0590*/  @!P1 LOP3.LUT R6, RZ, UR4, RZ, 0x33, !PT ;  /* 0x00000004ff069c12 */ /* 0x000fca000f8e33ff */
[----:B------:R-:W-:Y:S01]  /*05a0*/  IMAD.MOV.U32 R4, RZ, RZ, R6 ;  /* 0x000000ffff047224 */ /* 0x000fe200078e0006 */
[----:B------:R-:W-:Y:S06]  /*05b0*/  BRA `(.L_x_21) ;  /* 0x00000000000c7947 */ /* 0x000fec0003800000 */
.L_x_20:
[----:B-----5:R-:W-:Y:S01]  /*05c0*/  IMAD.MOV.U32 R3, RZ, RZ, R0 ;  /* 0x000000ffff037224 */ /* 0x020fe200078e0000 */
[----:B------:R-:W-:-:S07]  /*05d0*/  MOV R10, 0x5f0 ;  /* 0x000005f0000a7802 */ /* 0x000fce0000000f00 */
[----:B01----:R-:W-:Y:S05]  /*05e0*/  CALL.REL.NOINC `($__internal_1_$__cuda_sm20_rem_u64) ;  /* 0x0000003000347944 */ /* 0x003fea0003c00000 */
.L_x_21:
[--C-:B------:R-:W-:Y:S01]  /*05f0*/  SHF.R.U64 R3, R4, 0x16, R5.reuse ;  /* 0x0000001604037819 */ /* 0x100fe20000001205 */
[----:B------:R-:W-:Y:S01]  /*0600*/  BSSY.RECONVERGENT B7, `(.L_x_22) ;  /* 0x0000033000077945 */ /* 0x000fe20003800200 */
[----:B------:R-:W-:Y:S02]  /*0610*/  SHF.R.U32.HI R4, RZ, 0x16, R5 ;  /* 0x00000016ff047819 */ /* 0x000fe40000011605 */
[----:B------:R-:W-:-:S04]  /*0620*/  ISETP.NE.U32.AND P0, PT, R3, R50, PT ;  /* 0x000000320300720c */ /* 0x000fc80003f05070 */
[----:B------:R-:W-:-:S13]  /*0630*/  ISETP.NE.AND.EX P0, PT, R4, R51, PT, P0 ;  /* 0x000000330400720c */ /* 0x000fda0003f05300 */
[----:B------:R-:W-:Y:S05]  /*0640*/  @P0 BRA `(.L_x_23) ;  /* 0x0000000000b80947 */ /* 0x000fea0003800000 */
[----:B------:R-:W-:Y:S01]  /*0650*/  ISETP.NE.AND P0, PT, R0, -0x1a52a0c, PT ;  /* 0xfe5ad5f40000780c */ /* 0x000fe20003f05270 */
[----:B------:R-:W-:-:S12]  /*0660*/  BSSY.RECONVERGENT B6, `(.L_x_24) ;  /* 0x000000d000067945 */ /* 0x000fd80003800200 */
[----:B------:R-:W-:Y:S05]  /*0670*/  @P0 BRA `(.L_x_25) ;  /* 0x00000000002c0947 */ /* 0x000fea0003800000 */
[----:B------:R-:W-:Y:S01]  /*0680*/  MOV R8, 0x20 ;  /* 0x0000002000087802 */ /* 0x000fe20000000f00 */
[----:B------:R2:W-:Y:S01]  /*0690*/  STL.64 [R1], R50 ;  /* 0x0000003201007387 */ /* 0x0005e20000100a00 */
[----:B------:R-:W3:Y:S01]  /*06a0*/  LDCU.64 UR4, c[0x4][0x10] ;  /* 0x01000200ff0477ac */ /* 0x000ee20008000a00 */
[----:B------:R-:W-:Y:S02]  /*06b0*/  IMAD.MOV.U32 R6, RZ, RZ, R22 ;  /* 0x000000ffff067224 */ /* 0x000fe400078e0016 */
[----:B------:R-:W-:Y:S01]  /*06c0*/  IMAD.MOV.U32 R7, RZ, RZ, R2 ;  /* 0x000000ffff077224 */ /* 0x000fe200078e0002 */
[----:B------:R-:W4:Y:S01]  /*06d0*/  LDC.64 R8, c[0x4][R8] ;  /* 0x0100000008087b82 */ /* 0x000f220000000a00 */
[----:B---3--:R-:W-:Y:S02]  /*06e0*/  IMAD.U32 R4, RZ, RZ, UR4 ;  /* 0x00000004ff047e24 */ /* 0x008fe4000f8e00ff */
[----:B--2---:R-:W-:-:S07]  /*06f0*/  IMAD.U32 R5, RZ, RZ, UR5 ;  /* 0x00000005ff057e24 */ /* 0x004fce000f8e00ff */
[----:B------:R-:W-:-:S07]  /*0700*/  LEPC R20, `(.L_x_26) ;  /* 0x000000001014794e */ /* 0x000fce0000000000 */
[----:B01--4-:R-:W-:Y:S05]  /*0710*/  CALL.ABS.NOINC R8 ;  /* 0x0000000008007343 */ /* 0x013fea0003c00000 */
.L_x_26:
[----:B------:R2:W5:Y:S02]  /*0720*/  LDG.E R0, desc[UR36][R62.64] ;  /* 0x000000243e007981 */ /* 0x000564000c1e1900 */
.L_x_25:
[----:B------:R-:W-:Y:S05]  /*0730*/  BSYNC.RECONVERGENT B6 ;  /* 0x0000000000067941 */ /* 0x000fea0003800200 */
.L_x_24:
[----:B------:R-:W3:Y:S01]  /*0740*/  S2R R4, SR_LANEID ;  /* 0x0000000000047919 */ /* 0x000ee20000000000 */
[----:B------:R-:W-:Y:S01]  /*0750*/  VOTE.ANY R3, PT, PT ;  /* 0x0000000000037806 */ /* 0x000fe200038e0100 */
[----:B------:R-:W-:Y:S01]  /*0760*/  BSSY.RECONVERGENT B0, `(.L_x_27) ;  /* 0x0000011000007945 */ /* 0x000fe20003800200 */
[----:B------:R-:W4:Y:S02]  /*0770*/  S2R R5, SR_CgaCtaId ;  /* 0x0000000000057919 */ /* 0x000f240000008800 */
[----:B------:R-:W3:Y:S01]  /*0780*/  FLO.U32 R9, R3 ;  /* 0x0000000300097300 */ /* 0x000ee200000e0000 */
[----:B------:R-:W0:Y:S01]  /*0790*/  S2R R6, SR_LTMASK ;  /* 0x0000000000067919 */ /* 0x000e220000003900 */
[----:B---3--:R-:W-:Y:S02]  /*07a0*/  ISETP.EQ.U32.AND P0, PT, R9, R4, PT ;  /* 0x000000040900720c */ /* 0x008fe40003f02070 */
[----:B------:R-:W-:-:S04]  /*07b0*/  MOV R4, 0x400 ;  /* 0x0000040000047802 */ /* 0x000fc80000000f00 */
[----:B----4-:R-:W-:-:S07]  /*07c0*/  LEA R11, R5, R4, 0x18 ;  /* 0x00000004050b7211 */ /* 0x010fce00078ec0ff */
[----:B0-----:R-:W-:Y:S05]  /*07d0*/  @!P0 BRA `(.L_x_28) ;  /* 0x0000000000248947 */ /* 0x001fea0003800000 */
[----:B------:R-:W0:Y:S01]  /*07e0*/  POPC R4, R3 ;  /* 0x0000000300047309 */ /* 0x000e220000000000 */
[----:B------:R-:W-:Y:S01]  /*07f0*/  UMOV UR4, URZ ;  /* 0x000000ff00047c82 */ /* 0x000fe20008000000 */
[----:B0-----:R-:W-:-:S04]  /*0800*/  IMAD.WIDE.U32 R4, R4, 0x1, RZ ;  /* 0x0000000104047825 */ /* 0x001fc800078e00ff */
[----:B------:R-:W-:-:S07]  /*0810*/  VIADD R7, R5, UR4 ;  /* 0x0000000405077c36 */ /* 0x000fce0008000000 */
.L_x_29:
[----:B------:R-:W0:Y:S02]  /*0820*/  LDS.64 R44, [R11] ;  /* 0x000000000b2c7984 */ /* 0x000e240000000a00 */
[----:B0-----:R-:W-:-:S05]  /*0830*/  IADD3 R46, P0, PT, R44, R4, RZ ;  /* 0x000000042c2e7210 */ /* 0x001fca0007f1e0ff */
[----:B------:R-:W-:-:S07]  /*0840*/  IMAD.X R47, R45, 0x1, R7, P0 ;  /* 0x000000012d2f7824 */ /* 0x000fce00000e0607 */
[----:B------:R-:W0:Y:S02]  /*0850*/  ATOMS.CAST.SPIN.64 P0, [R11], R44, R46 ;  /* 0x0000002c0b00758d */ /* 0x000e24000180042e */
[----:B0-----:R-:W-:Y:S05]  /*0860*/  @!P0 BRA `(.L_x_29) ;  /* 0xfffffffc00ec8947 */ /* 0x001fea000383ffff */
.L_x_28:
[----:B------:R-:W-:Y:S05]  /*0870*/  BSYNC.RECONVERGENT B0 ;  /* 0x0000000000007941 */ /* 0x000fea0003800200 */
.L_x_27:
[----:B------:R-:W-:Y:S01]  /*0880*/  SHFL.IDX PT, R4, R44, R9, 0x1f ;  /* 0x00001f092c047589 */ /* 0x000fe200000e0000 */
[----:B------:R-:W-:Y:S01]  /*0890*/  LOP3.LUT R3, R6, R3, RZ, 0xc0, !PT ;  /* 0x0000000306037212 */ /* 0x000fe200078ec0ff */
[----:B------:R-:W0:Y:S02]  /*08a0*/  LDCU.64 UR6, c[0x0][0x398] ;  /* 0x00007300ff0677ac */ /* 0x000e240008000a00 */
[----:B------:R-:W3:Y:S01]  /*08b0*/  SHFL.IDX PT, R5, R45, R9, 0x1f ;  /* 0x00001f092d057589 */ /* 0x000ee200000e0000 */
[----:B------:R-:W-:Y:S02]  /*08c0*/  UMOV UR4, URZ ;  /* 0x000000ff00047c82 */ /* 0x000fe40008000000 */
[----:B------:R-:W3:Y:S02]  /*08d0*/  POPC R3, R3 ;  /* 0x0000000300037309 */ /* 0x000ee40000000000 */
[----:B---3--:R-:W-:-:S04]  /*08e0*/  IMAD.WIDE.U32 R4, R3, 0x1, R4 ;  /* 0x0000000103047825 */ /* 0x008fc800078e0004 */
[----:B------:R-:W-:Y:S01]  /*08f0*/  VIADD R5, R5, UR4 ;  /* 0x0000000405057c36 */ /* 0x000fe20008000000 */
[----:B0-----:R-:W-:-:S04]  /*0900*/  LEA R6, P0, R4, UR6, 0x2 ;  /* 0x0000000604067c11 */ /* 0x001fc8000f8010ff */
[----:B------:R-:W-:-:S05]  /*0910*/  LEA.HI.X R7, R4, UR7, R5, 0x2, P0 ;  /* 0x0000000704077c11 */ /* 0x000fca00080f1405 */
[----:B-----5:R3:W-:Y:S04]  /*0920*/  STG.E desc[UR36][R6.64], R0 ;  /* 0x0000000006007986 */ /* 0x0207e8000c101924 */
.L_x_23:
[----:B------:R-:W-:Y:S05]  /*0930*/  BSYNC.RECONVERGENT B7 ;  /* 0x0000000000077941 */ /* 0x000fea0003800200 */
.L_x_22:
[----:B------:R-:W-:Y:S01]  /*0940*/  ISETP.NE.U32.AND P0, PT, R49, RZ, PT ;  /* 0x000000ff3100720c */ /* 0x000fe20003f05070 */
[----:B------:R-:W-:Y:S02]  /*0950*/  IMAD.MOV.U32 R46, RZ, RZ, R57 ;  /* 0x000000ffff2e7224 */ /* 0x000fe400078e0039 */
[----:B------:R-:W-:Y:S01]  /*0960*/  IMAD.MOV.U32 R42, RZ, RZ, R56 ;  /* 0x000000ffff2a7224 */ /* 0x000fe200078e0038 */
[----:B------:R-:W-:-:S13]  /*0970*/  ISETP.NE.AND.EX P0, PT, RZ, RZ, PT, P0 ;  /* 0x000000ffff00720c */ /* 0x000fda0003f05300 */
[----:B------:R-:W-:Y:S05]  /*0980*/  @!P0 BRA `(.L_x_19) ;  /* 0x0000000800948947 */ /* 0x000fea0003800000 */
[----:B---3--:R3:W5:Y:S01]  /*0990*/  LDG.E R0, desc[UR36][R62.64+0x80] ;  /* 0x000080243e007981 */ /* 0x008762000c1e1900 */
[----:B------:R-:W4:Y:S02]  /*09a0*/  LDCU UR4, c[0x0][0x38c] ;  /* 0x00007180ff0477ac */ /* 0x000f240008000800 */
[----:B----4-:R-:W-:-:S09]  /*09b0*/  UISETP.NE.U32.AND UP0, UPT, UR4, URZ, UPT ;  /* 0x000000ff0400728c */ /* 0x010fd2000bf05070 */
[----:B---3--:R-:W-:Y:S05]  /*09c0*/  BRA.U UP0, `(.L_x_30) ;  /* 0x0000000100507547 */ /* 0x008fea000b800000 */
[----:B------:R-:W3:Y:S01]  /*09d0*/  LDCU UR4, c[0x0][0x388] ;  /* 0x00007100ff0477ac */ /* 0x000ee20008000800 */
[----:B------:R-:W-:Y:S01]  /*09e0*/  IMAD.MOV.U32 R4, RZ, RZ, RZ ;  /* 0x000000ffff047224 */ /* 0x000fe200078e00ff */
[----:B---3--:R-:W3:Y:S01]  /*09f0*/  I2F.U32.RP R6, UR4 ;  /* 0x0000000400067d06 */ /* 0x008ee20008209000 */
[----:B------:R-:W-:-:S07]  /*0a00*/  ISETP.NE.U32.AND P1, PT, RZ, UR4, PT ;  /* 0x00000004ff007c0c */ /* 0x000fce000bf25070 */
[----:B---3--:R-:W3:Y:S02]  /*0a10*/  MUFU.RCP R6, R6 ;  /* 0x0000000600067308 */ /* 0x008ee40000001000 */
[----:B---3--:R-:W-:-:S06]  /*0a20*/  VIADD R5, R6, 0xffffffe ;  /* 0x0ffffffe06057836 */ /* 0x008fcc0000000000 */
[----:B------:R-:W3:Y:S02]  /*0a30*/  F2I.FTZ.U32.TRUNC.NTZ R5, R5 ;  /* 0x0000000500057305 */ /* 0x000ee4000021f000 */
[----:B---3--:R-:W-:-:S04]  /*0a40*/  IMAD.MOV R3, RZ, RZ, -R5 ;  /* 0x000000ffff037224 */ /* 0x008fc800078e0a05 */
        /* <DEDUP_REMOVED lines=9> */
[----:B------:R-:W-:Y:S01]  /*0ae0*/  @P0 VIADD R4, R4, -UR4 ;  /* 0x8000000404040c36 */ /* 0x000fe20008000000 */
[----:B------:R-:W-:Y:S01]  /*0af0*/  @!P1 LOP3.LUT R4, RZ, UR4, RZ, 0x33, !PT ;  /* 0x00000004ff049c12 */ /* 0x000fe2000f8e33ff */
[----:B------:R-:W-:Y:S06]  /*0b00*/  BRA `(.L_x_31) ;  /* 0x00000000000c7947 */ /* 0x000fec0003800000 */
.L_x_30:
[----:B-----5:R-:W-:Y:S01]  /*0b10*/  IMAD.MOV.U32 R3, RZ, RZ, R0 ;  /* 0x000000ffff037224 */ /* 0x020fe200078e0000 */
[----:B------:R-:W-:-:S07]  /*0b20*/  MOV R10, 0xb40 ;  /* 0x00000b40000a7802 */ /* 0x000fce0000000f00 */
[----:B012---:R-:W-:Y:S05]  /*0b30*/  CALL.REL.NOINC `($__internal_1_$__cuda_sm20_rem_u64) ;  /* 0x0000002800e07944 */ /* 0x007fea0003c00000 */
.L_x_31:
        /* <DEDUP_REMOVED lines=11> */
[----:B------:R-:W4:Y:S01]  /*0bf0*/  LDCU.64 UR4, c[0x4][0x10] ;  /* 0x01000200ff0477ac */ /* 0x000f220008000a00 */
[----:B------:R-:W-:Y:S02]  /*0c00*/  IMAD.MOV.U32 R6, RZ, RZ, R22 ;  /* 0x000000ffff067224 */ /* 0x000fe400078e0016 */
[----:B------:R-:W-:Y:S01]  /*0c10*/  IMAD.MOV.U32 R7, RZ, RZ, R2 ;  /* 0x000000ffff077224 */ /* 0x000fe200078e0002 */
[----:B------:R-:W0:Y:S01]  /*0c20*/  LDC.64 R8, c[0x4][R8] ;  /* 0x0100000008087b82 */ /* 0x000e220000000a00 */
[----:B----4-:R-:W-:Y:S02]  /*0c30*/  IMAD.U32 R4, RZ, RZ, UR4 ;  /* 0x00000004ff047e24 */ /* 0x010fe4000f8e00ff */
[----:B---3--:R-:W-:-:S07]  /*0c40*/  IMAD.U32 R5, RZ, RZ, UR5 ;  /* 0x00000005ff057e24 */ /* 0x008fce000f8e00ff */
[----:B------:R-:W-:-:S07]  /*0c50*/  LEPC R20, `(.L_x_36) ;  /* 0x000000001014794e */ /* 0x000fce0000000000 */
[----:B012---:R-:W-:Y:S05]  /*0c60*/  CALL.ABS.NOINC R8 ;  /* 0x0000000008007343 */ /* 0x007fea0003c00000 */
.L_x_36:
[----:B------:R3:W5:Y:S02]  /*0c70*/  LDG.E R0, desc[UR36][R62.64+0x80] ;  /* 0x000080243e007981 */ /* 0x000764000c1e1900 */
.L_x_35:
[----:B------:R-:W-:Y:S05]  /*0c80*/  BSYNC.RECONVERGENT B6 ;  /* 0x0000000000067941 */ /* 0x000fea0003800200 */
.L_x_34:
[----:B------:R-:W4:Y:S01]  /*0c90*/  S2R R4, SR_LANEID ;  /* 0x0000000000047919 */ /* 0x000f220000000000 */
[----:B------:R-:W-:Y:S01]  /*0ca0*/  VOTE.ANY R3, PT, PT ;  /* 0x0000000000037806 */ /* 0x000fe200038e0100 */
[----:B------:R-:W-:Y:S01]  /*0cb0*/  BSSY.RECONVERGENT B0, `(.L_x_37) ;  /* 0x0000011000007945 */ /* 0x000fe20003800200 */
[----:B------:R-:W0:Y:S02]  /*0cc0*/  S2R R5, SR_CgaCtaId ;  /* 0x0000000000057919 */ /* 0x000e240000008800 */
[----:B------:R-:W4:Y:S01]  /*0cd0*/  FLO.U32 R9, R3 ;  /* 0x0000000300097300 */ /* 0x000f2200000e0000 */
[----:B------:R-:W0:Y:S01]  /*0ce0*/  S2R R6, SR_LTMASK ;  /* 0x0000000000067919 */ /* 0x000e220000003900 */
[----:B----4-:R-:W-:Y:S02]  /*0cf0*/  ISETP.EQ.U32.AND P0, PT, R9, R4, PT ;  /* 0x000000040900720c */ /* 0x010fe40003f02070 */
[----:B------:R-:W-:-:S04]  /*0d00*/  MOV R4, 0x400 ;  /* 0x0000040000047802 */ /* 0x000fc80000000f00 */
[----:B0-----:R-:W-:-:S07]  /*0d10*/  LEA R11, R5, R4, 0x18 ;  /* 0x00000004050b7211 */ /* 0x001fce00078ec0ff */
[----:B------:R-:W-:Y:S05]  /*0d20*/  @!P0 BRA `(.L_x_38) ;  /* 0x0000000000248947 */ /* 0x000fea0003800000 */
[----:B------:R-:W0:Y:S01]  /*0d30*/  POPC R4, R3 ;  /* 0x0000000300047309 */ /* 0x000e220000000000 */
[----:B------:R-:W-:Y:S01]  /*0d40*/  UMOV UR4, URZ ;  /* 0x000000ff00047c82 */ /* 0x000fe20008000000 */
[----:B0-----:R-:W-:-:S04]  /*0d50*/  IMAD.WIDE.U32 R4, R4, 0x1, RZ ;  /* 0x0000000104047825 */ /* 0x001fc800078e00ff */
[----:B------:R-:W-:-:S07]  /*0d60*/  VIADD R7, R5, UR4 ;  /* 0x0000000405077c36 */ /* 0x000fce0008000000 */
.L_x_39:
[----:B------:R-:W0:Y:S02]  /*0d70*/  LDS.64 R40, [R11] ;  /* 0x000000000b287984 */ /* 0x000e240000000a00 */
[----:B0-----:R-:W-:-:S05]  /*0d80*/  IADD3 R42, P0, PT, R40, R4, RZ ;  /* 0x00000004282a7210 */ /* 0x001fca0007f1e0ff */
[----:B------:R-:W-:-:S07]  /*0d90*/  IMAD.X R43, R41, 0x1, R7, P0 ;  /* 0x00000001292b7824 */ /* 0x000fce00000e0607 */
[----:B------:R-:W0:Y:S02]  /*0da0*/  ATOMS.CAST.SPIN.64 P0, [R11], R40, R42 ;  /* 0x000000280b00758d */ /* 0x000e24000180042a */
[----:B0-----:R-:W-:Y:S05]  /*0db0*/  @!P0 BRA `(.L_x_39) ;  /* 0xfffffffc00ec8947 */ /* 0x001fea000383ffff */
.L_x_38:
[----:B------:R-:W-:Y:S05]  /*0dc0*/  BSYNC.RECONVERGENT B0 ;  /* 0x0000000000007941 */ /* 0x000fea0003800200 */
.L_x_37:
[----:B------:R-:W-:Y:S01]  /*0dd0*/  SHFL.IDX PT, R4, R40, R9, 0x1f ;  /* 0x00001f0928047589 */ /* 0x000fe200000e0000 */
[----:B------:R-:W-:Y:S01]  /*0de0*/  LOP3.LUT R3, R6, R3, RZ, 0xc0, !PT ;  /* 0x0000000306037212 */ /* 0x000fe200078ec0ff */
[----:B------:R-:W0:Y:S02]  /*0df0*/  LDCU.64 UR6, c[0x0][0x398] ;  /* 0x00007300ff0677ac */ /* 0x000e240008000a00 */
[----:B------:R-:W4:Y:S01]  /*0e00*/  SHFL.IDX PT, R5, R41, R9, 0x1f ;  /* 0x00001f0929057589 */ /* 0x000f2200000e0000 */
[----:B------:R-:W-:Y:S02]  /*0e10*/  UMOV UR4, URZ ;  /* 0x000000ff00047c82 */ /* 0x000fe40008000000 */
[----:B------:R-:W4:Y:S02]  /*0e20*/  POPC R3, R3 ;  /* 0x0000000300037309 */ /* 0x000f240000000000 */
[----:B----4-:R-:W-:-:S04]  /*0e30*/  IMAD.WIDE.U32 R4, R3, 0x1, R4 ;  /* 0x0000000103047825 */ /* 0x010fc800078e0004 */
[----:B------:R-:W-:Y:S01]  /*0e40*/  VIADD R5, R5, UR4 ;  /* 0x0000000405057c36 */ /* 0x000fe20008000000 */
[----:B0-----:R-:W-:-:S04]  /*0e50*/  LEA R6, P0, R4, UR6, 0x2 ;  /* 0x0000000604067c11 */ /* 0x001fc8000f8010ff */
[----:B------:R-:W-:-:S05]  /*0e60*/  LEA.HI.X R7, R4, UR7, R5, 0x2, P0 ;  /* 0x0000000704077c11 */ /* 0x000fca00080f1405 */
[----:B-----5:R4:W-:Y:S04]  /*0e70*/  STG.E desc[UR36][R6.64], R0 ;  /* 0x0000000006007986 */ /* 0x0209e8000c101924 */
.L_x_33:
[----:B------:R-:W-:Y:S05]  /*0e80*/  BSYNC.RECONVERGENT B7 ;  /* 0x0000000000077941 */ /* 0x000fea0003800200 */
.L_x_32:
[----:B------:R-:W-:Y:S02]  /*0e90*/  ISETP.NE.U32.AND P0, PT, R49, 0x20, PT ;  /* 0x000000203100780c */ /* 0x000fe40003f05070 */
[----:B------:R-:W-:Y:S02]  /*0ea0*/  IADD3 R46, P1, PT, R58, 0x40, RZ ;  /* 0x000000403a2e7810 */ /* 0x000fe40007f3e0ff */
[----:B------:R-:W-:-:S03]  /*0eb0*/  ISETP.NE.AND.EX P0, PT, RZ, RZ, PT, P0 ;  /* 0x000000ffff00720c */ /* 0x000fc60003f05300 */
[----:B------:R-:W-:-:S10]  /*0ec0*/  IMAD.X R42, RZ, RZ, R59, P1 ;  /* 0x000000ffff2a7224 */ /* 0x000fd400008e063b */
[----:B------:R-:W-:Y:S05]  /*0ed0*/  @!P0 BRA `(.L_x_19) ;  /* 0x0000000400408947 */ /* 0x000fea0003800000 */
[----:B----4-:R4:W5:Y:S01]  /*0ee0*/  LDG.E R0, desc[UR36][R62.64+0x100] ;  /* 0x000100243e007981 */ /* 0x010962000c1e1900 */
[----:B------:R-:W0:Y:S02]  /*0ef0*/  LDCU UR4, c[0x0][0x38c] ;  /* 0x00007180ff0477ac */ /* 0x000e240008000800 */
[----:B0-----:R-:W-:-:S09]  /*0f00*/  UISETP.NE.U32.AND UP0, UPT, UR4, URZ, UPT ;  /* 0x000000ff0400728c */ /* 0x001fd2000bf05070 */
[----:B----4-:R-:W-:Y:S05]  /*0f10*/  BRA.U UP0, `(.L_x_40) ;  /* 0x0000000100507547 */ /* 0x010fea000b800000 */
[----:B------:R-:W0:Y:S01]  /*0f20*/  LDCU UR4, c[0x0][0x388] ;  /* 0x00007100ff0477ac */ /* 0x000e220008000800 */
[----:B------:R-:W-:Y:S01]  /*0f30*/  IMAD.MOV.U32 R4, RZ, RZ, RZ ;  /* 0x000000ffff047224 */ /* 0x000fe200078e00ff */
[----:B0-----:R-:W0:Y:S01]  /*0f40*/  I2F.U32.RP R6, UR4 ;  /* 0x0000000400067d06 */ /* 0x001e220008209000 */
[----:B------:R-:W-:-:S07]  /*0f50*/  ISETP.NE.U32.AND P1, PT, RZ, UR4, PT ;  /* 0x00000004ff007c0c */ /* 0x000fce000bf25070 */
[----:B0-----:R-:W0:Y:S02]  /*0f60*/  MUFU.RCP R6, R6 ;  /* 0x0000000600067308 */ /* 0x001e240000001000 */
[----:B0-----:R-:W-:-:S06]  /*0f70*/  VIADD R5, R6, 0xffffffe ;  /* 0x0ffffffe06057836 */ /* 0x001fcc0000000000 */
        /* <DEDUP_REMOVED lines=14> */
.L_x_40:
[----:B-----5:R-:W-:Y:S01]  /*1060*/  IMAD.MOV.U32 R3, RZ, RZ, R0 ;  /* 0x000000ffff037224 */ /* 0x020fe200078e0000 */
[----:B------:R-:W-:-:S07]  /*1070*/  MOV R10, 0x1090 ;  /* 0x00001090000a7802 */ /* 0x000fce0000000f00 */
[----:B-123--:R-:W-:Y:S05]  /*1080*/  CALL.REL.NOINC `($__internal_1_$__cuda_sm20_rem_u64) ;  /* 0x00000024008c7944 */ /* 0x00efea0003c00000 */
.L_x_41:
[--C-:B------:R-:W-:Y:S02]  /*1090*/  SHF.R.U64 R3, R4, 0x16, R5.reuse ;  /* 0x0000001604037819 */ /* 0x100fe40000001205 */
[----:B------:R-:W-:Y:S02]  /*10a0*/  SHF.R.U32.HI R4, RZ, 0x16, R5 ;  /* 0x00000016ff047819 */ /* 0x000fe40000011605 */
[----:B------:R-:W-:Y:S02]  /*10b0*/  ISETP.NE.U32.AND P0, PT, R3, R50, PT ;  /* 0x000000320300720c */ /* 0x000fe40003f05070 */
[----:B------:R-:W-:Y:S02]  /*10c0*/  IADD3 R46, P1, PT, R58, 0x60, RZ ;  /* 0x000000603a2e7810 */ /* 0x000fe40007f3e0ff */
[----:B------:R-:W-:-:S03]  /*10d0*/  ISETP.NE.AND.EX P0, PT, R4, R51, PT, P0 ;  /* 0x000000330400720c */ /* 0x000fc60003f05300 */
[----:B------:R-:W-:-:S10]  /*10e0*/  IMAD.X R42, RZ, RZ, R59, P1 ;  /* 0x000000ffff2a7224 */ /* 0x000fd400008e063b */
        /* <DEDUP_REMOVED lines=11> */
[----:B------:R-:W-:-:S07]  /*11a0*/  IMAD.U32 R5, RZ, RZ, UR5 ;  /* 0x00000005ff057e24 */ /* 0x000fce000f8e00ff */
[----:B------:R-:W-:-:S07]  /*11b0*/  LEPC R20, `(.L_x_44) ;  /* 0x000000001014794e */ /* 0x000fce0000000000 */
[----:B0123--:R-:W-:Y:S05]  /*11c0*/  CALL.ABS.NOINC R8 ;  /* 0x0000000008007343 */ /* 0x00ffea0003c00000 */
.L_x_44:
[----:B------:R0:W5:Y:S02]  /*11d0*/  LDG.E R0, desc[UR36][R62.64+0x100] ;  /* 0x000100243e007981 */ /* 0x000164000c1e1900 */
.L_x_43:
[----:B------:R-:W-:Y:S05]  /*11e0*/  BSYNC.RECONVERGENT B6 ;  /* 0x0000000000067941 */ /* 0x000fea0003800200 */
.L_x_42:
[----:B------:R-:W4:Y:S01]  /*11f0*/  S2R R4, SR_LANEID ;  /* 0x0000000000047919 */ /* 0x000f220000000000 */
[----:B------:R-:W-:Y:S01]  /*1200*/  VOTE.ANY R3, PT, PT ;  /* 0x0000000000037806 */ /* 0x000fe200038e0100 */
[----:B------:R-:W-:Y:S01]  /*1210*/  BSSY.RECONVERGENT B0, `(.L_x_45) ;  /* 0x0000010000007945 */ /* 0x000fe20003800200 */
[----:B------:R-:W1:Y:S02]  /*1220*/  S2R R5, SR_CgaCtaId ;  /* 0x0000000000057919 */ /* 0x000e640000008800 */
[----:B------:R-:W4:Y:S02]  /*1230*/  FLO.U32 R9, R3 ;  /* 0x0000000300097300 */ /* 0x000f2400000e0000 */
[----:B----4-:R-:W-:Y:S02]  /*1240*/  ISETP.EQ.U32.AND P0, PT, R9, R4, PT ;  /* 0x000000040900720c */ /* 0x010fe40003f02070 */
[----:B------:R-:W-:-:S04]  /*1250*/  MOV R4, 0x400 ;  /* 0x0000040000047802 */ /* 0x000fc80000000f00 */
[----:B-1----:R-:W-:-:S07]  /*1260*/  LEA R11, R5, R4, 0x18 ;  /* 0x00000004050b7211 */ /* 0x002fce00078ec0ff */
[----:B------:R-:W-:Y:S05]  /*1270*/  @!P0 BRA `(.L_x_46) ;  /* 0x0000000000248947 */ /* 0x000fea0003800000 */
[----:B------:R-:W1:Y:S01]  /*1280*/  POPC R4, R3 ;  /* 0x0000000300047309 */ /* 0x000e620000000000 */
[----:B------:R-:W-:Y:S01]  /*1290*/  UMOV UR4, URZ ;  /* 0x000000ff00047c82 */ /* 0x000fe20008000000 */
[----:B-1----:R-:W-:-:S04]  /*12a0*/  IMAD.WIDE.U32 R4, R4, 0x1, RZ ;  /* 0x0000000104047825 */ /* 0x002fc800078e00ff */
[----:B------:R-:W-:-:S07]  /*12b0*/  VIADD R7, R5, UR4 ;  /* 0x0000000405077c36 */ /* 0x000fce0008000000 */
.L_x_47:
[----:B------:R-:W1:Y:S02]  /*12c0*/  LDS.64 R16, [R11] ;  /* 0x000000000b107984 */ /* 0x000e640000000a00 */
[----:B-1----:R-:W-:-:S05]  /*12d0*/  IADD3 R18, P0, PT, R16, R4, RZ ;  /* 0x0000000410127210 */ /* 0x002fca0007f1e0ff */
[----:B------:R-:W-:-:S07]  /*12e0*/  IMAD.X R19, R17, 0x1, R7, P0 ;  /* 0x0000000111137824 */ /* 0x000fce00000e0607 */
[----:B------:R-:W1:Y:S02]  /*12f0*/  ATOMS.CAST.SPIN.64 P0, [R11], R16, R18 ;  /* 0x000000100b00758d */ /* 0x000e640001800412 */
[----:B-1----:R-:W-:Y:S05]  /*1300*/  @!P0 BRA `(.L_x_47) ;  /* 0xfffffffc00ec8947 */ /* 0x002fea000383ffff */
.L_x_46:
[----:B------:R-:W-:Y:S05]  /*1310*/  BSYNC.RECONVERGENT B0 ;  /* 0x0000000000007941 */ /* 0x000fea0003800200 */
.L_x_45:
[----:B------:R-:W1:Y:S01]  /*1320*/  S2R R4, SR_LTMASK ;  /* 0x0000000000047919 */ /* 0x000e620000003900 */
[----:B------:R-:W4:Y:S01]  /*1330*/  LDCU.64 UR6, c[0x0][0x398] ;  /* 0x00007300ff0677ac */ /* 0x000f220008000a00 */
[----:B------:R-:W-:Y:S01]  /*1340*/  SHFL.IDX PT, R6, R16, R9, 0x1f ;  /* 0x00001f0910067589 */ /* 0x000fe200000e0000 */
[----:B------:R-:W-:-:S03]  /*1350*/  UMOV UR4, URZ ;  /* 0x000000ff00047c82 */ /* 0x000fc60008000000 */
[----:B------:R-:W0:Y:S01]  /*1360*/  SHFL.IDX PT, R7, R17, R9, 0x1f ;  /* 0x00001f0911077589 */ /* 0x000e2200000e0000 */
[----:B-1----:R-:W-:-:S06]  /*1370*/  LOP3.LUT R3, R4, R3, RZ, 0xc0, !PT ;  /* 0x0000000304037212 */ /* 0x002fcc00078ec0ff */
[----:B------:R-:W0:Y:S02]  /*1380*/  POPC R3, R3 ;  /* 0x0000000300037309 */ /* 0x000e240000000000 */
[----:B0-----:R-:W-:-:S04]  /*1390*/  IMAD.WIDE.U32 R6, R3, 0x1, R6 ;  /* 0x0000000103067825 */ /* 0x001fc800078e0006 */
[----:B------:R-:W-:Y:S01]  /*13a0*/  VIADD R5, R7, UR4 ;  /* 0x0000000407057c36 */ /* 0x000fe20008000000 */
[----:B----4-:R-:W-:-:S04]  /*13b0*/  LEA R4, P0, R6, UR6, 0x2 ;  /* 0x0000000606047c11 */ /* 0x010fc8000f8010ff */
[----:B------:R-:W-:-:S05]  /*13c0*/  LEA.HI.X R5, R6, UR7, R5, 0x2, P0 ;  /* 0x0000000706057c11 */ /* 0x000fca00080f1405 */
[----:B-----5:R0:W-:Y:S04]  /*13d0*/  STG.E desc[UR36][R4.64], R0 ;  /* 0x0000000004007986 */ /* 0x0201e8000c101924 */
.L_x_19:
[----:B------:R-:W-:Y:S05]  /*13e0*/  BSYNC.RECONVERGENT B8 ;  /* 0x0000000000087941 */ /* 0x000fea0003800200 */
.L_x_18:
[----:B------:R-:W-:-:S04]  /*13f0*/  ISETP.GE.U32.AND P0, PT, R53, 0x60, PT ;  /* 0x000000603500780c */ /* 0x000fc80003f06070 */
[----:B------:R-:W-:-:S13]  /*1400*/  ISETP.GE.U32.AND.EX P0, PT, R52, RZ, PT, P0 ;  /* 0x000000ff3400720c */ /* 0x000fda0003f06100 */
[----:B------:R-:W-:Y:S05]  /*1410*/  @!P0 BRA `(.L_x_17) ;  /* 0x0000001400448947 */ /* 0x000fea0003800000 */
[----:B------:R-:W5:Y:S01]  /*1420*/  LDCU.64 UR4, c[0x0][0x380] ;  /* 0x00007000ff0477ac */ /* 0x000f620008000a00 */
[----:B------:R-:W-:-:S05]  /*1430*/  IADD3 R69, P0, PT, R61, R46, RZ ;  /* 0x0000002e3d457210 */ /* 0x000fca0007f1e0ff */
[----:B0--34-:R-:W-:Y:S01]  /*1440*/  IMAD.X R0, RZ, RZ, R42, P0 ;  /* 0x000000ffff007224 */ /* 0x019fe200000e062a */
[----:B-----5:R-:W-:-:S04]  /*1450*/  LEA R68, P1, R69, UR4, 0x2 ;  /* 0x0000000445447c11 */ /* 0x020fc8000f8210ff */
[----:B------:R-:W-:Y:S02]  /*1460*/  IADD3 R68, P0, PT, R68, 0x100, RZ ;  /* 0x0000010044447810 */ /* 0x000fe40007f1e0ff */
[----:B------:R-:W-:-:S05]  /*1470*/  LEA.HI.X R69, R69, UR5, R0, 0x2, P1 ;  /* 0x0000000545457c11 */ /* 0x000fca00088f1400 */
[----:B------:R-:W-:-:S07]  /*1480*/  IMAD.X R69, RZ, RZ, R69, P0 ;  /* 0x000000ffff457224 */ /* 0x000fce00000e0645 */
.L_x_88:
[----:B0-----:R0:W5:Y:S01]  /*1490*/  LDG.E R0, desc[UR36][R68.64+-0x100] ;  /* 0xffff002444007981 */ /* 0x001162000c1e1900 */
[----:B------:R-:W-:Y:S05]  /*14a0*/  YIELD ;  /* 0x0000000000007946 */ /* 0x000fea0003800000 */
[----:B------:R-:W3:Y:S01]  /*14b0*/  LDCU UR4, c[0x0][0x38c] ;  /* 0x00007180ff0477ac */ /* 0x000ee20008000800 */
[----:B------:R-:W-:-:S05]  /*14c0*/  IADD3 R46, P0, PT, R46, 0x80, RZ ;  /* 0x000000802e2e7810 */ /* 0x000fca0007f1e0ff */
[----:B------:R-:W-:Y:S01]  /*14d0*/  IMAD.X R42, RZ, RZ, R42, P0 ;  /* 0x000000ffff2a7224 */ /* 0x000fe200000e062a */
[----:B------:R-:W-:-:S04]  /*14e0*/  ISETP.GE.U32.AND P0, PT, R46, R64, PT ;  /* 0x000000402e00720c */ /* 0x000fc80003f06070 */
[----:B------:R-:W-:-:S04]  /*14f0*/  ISETP.GE.U32.AND.EX P0, PT, R42, R65, PT, P0 ;  /* 0x000000412a00720c */ /* 0x000fc80003f06100 */
[----:B------:R-:W-:Y:S01]  /*1500*/  P2R R18, PR, RZ, 0x1 ;  /* 0x00000001ff127803 */ /* 0x000fe20000000000 */
[----:B---3--:R-:W-:-:S09]  /*1510*/  UISETP.NE.U32.AND UP0, UPT, UR4, URZ, UPT ;  /* 0x000000ff0400728c */ /* 0x008fd2000bf05070 */
[----:B0-----:R-:W-:Y:S05]  /*1520*/  BRA.U UP0, `(.L_x_48) ;  /* 0x0000000100507547 */ /* 0x001fea000b800000 */
        /* <DEDUP_REMOVED lines=20> */
.L_x_48:
[----:B-----5:R-:W-:Y:S01]  /*1670*/  IMAD.MOV.U32 R3, RZ, RZ, R0 ;  /* 0x000000ffff037224 */ /* 0x020fe200078e0000 */
[----:B------:R-:W-:-:S07]  /*1680*/  MOV R10, 0x16a0 ;  /* 0x000016a0000a7802 */ /* 0x000fce0000000f00 */
[----:B-12---:R-:W-:Y:S05]  /*1690*/  CALL.REL.NOINC `($__internal_1_$__cuda_sm20_rem_u64) ;  /* 0x0000002000087944 */ /* 0x006fea0003c00000 */
.L_x_49:
        /* <DEDUP_REMOVED lines=16> */
[----:B0-----:R-:W-:-:S07]  /*17a0*/  IMAD.U32 R5, RZ, RZ, UR5 ;  /* 0x00000005ff057e24 */ /* 0x001fce000f8e00ff */
[----:B------:R-:W-:-:S07]  /*17b0*/  LEPC R20, `(.L_x_54) ;  /* 0x000000001014794e */ /* 0x000fce0000000000 */
[----:B-12-4-:R-:W-:Y:S05]  /*17c0*/  CALL.ABS.NOINC R8 ;  /* 0x0000000008007343 */ /* 0x016fea0003c00000 */
.L_x_54:
[----:B------:R0:W5:Y:S02]  /*17d0*/  LDG.E R0, desc[UR36][R68.64+-0x100] ;  /* 0xffff002444007981 */ /* 0x000164000c1e1900 */
.L_x_53:
[----:B------:R-:W-:Y:S05]  /*17e0*/  BSYNC.RECONVERGENT B6 ;  /* 0x0000000000067941 */ /* 0x000fea0003800200 */
.L_x_52:
[----:B------:R-:W3:Y:S01]  /*17f0*/  S2R R4, SR_LANEID ;  /* 0x0000000000047919 */ /* 0x000ee20000000000 */
[----:B------:R-:W-:Y:S01]  /*1800*/  VOTE.ANY R3, PT, PT ;  /* 0x0000000000037806 */ /* 0x000fe200038e0100 */
[----:B------:R-:W-:Y:S01]  /*1810*/  BSSY.RECONVERGENT B0, `(.L_x_55) ;  /* 0x0000010000007945 */ /* 0x000fe20003800200 */
[----:B------:R-:W4:Y:S02]  /*1820*/  S2R R5, SR_CgaCtaId ;  /* 0x0000000000057919 */ /* 0x000f240000008800 */
[----:B------:R-:W3:Y:S02]  /*1830*/  FLO.U32 R9, R3 ;  /* 0x0000000300097300 */ /* 0x000ee400000e0000 */
[----:B---3--:R-:W-:Y:S02]  /*1840*/  ISETP.EQ.U32.AND P0, PT, R9, R4, PT ;  /* 0x000000040900720c */ /* 0x008fe40003f02070 */
[----:B------:R-:W-:-:S04]  /*1850*/  MOV R4, 0x400 ;  /* 0x0000040000047802 */ /* 0x000fc80000000f00 */
[----:B----4-:R-:W-:-:S07]  /*1860*/  LEA R11, R5, R4, 0x18 ;  /* 0x00000004050b7211 */ /* 0x010fce00078ec0ff */
[----:B------:R-:W-:Y:S05]  /*1870*/  @!P0 BRA `(.L_x_56) ;  /* 0x0000000000248947 */ /* 0x000fea0003800000 */
[----:B------:R-:W3:Y:S01]  /*1880*/  POPC R4, R3 ;  /* 0x0000000300047309 */ /* 0x000ee20000000000 */
[----:B------:R-:W-:Y:S01]  /*1890*/  UMOV UR4, URZ ;  /* 0x000000ff00047c82 */ /* 0x000fe20008000000 */
[----:B---3--:R-:W-:-:S04]  /*18a0*/  IMAD.WIDE.U32 R4, R4, 0x1, RZ ;  /* 0x0000000104047825 */ /* 0x008fc800078e00ff */
[----:B------:R-:W-:-:S07]  /*18b0*/  VIADD R7, R5, UR4 ;  /* 0x0000000405077c36 */ /* 0x000fce0008000000 */
.L_x_57:
[----:B------:R-:W3:Y:S02]  /*18c0*/  LDS.64 R24, [R11] ;  /* 0x000000000b187984 */ /* 0x000ee40000000a00 */
[----:B---3--:R-:W-:-:S05]  /*18d0*/  IADD3 R26, P0, PT, R24, R4, RZ ;  /* 0x00000004181a7210 */ /* 0x008fca0007f1e0ff */
[----:B------:R-:W-:-:S07]  /*18e0*/  IMAD.X R27, R25, 0x1, R7, P0 ;  /* 0x00000001191b7824 */ /* 0x000fce00000e0607 */
[----:B------:R-:W3:Y:S02]  /*18f0*/  ATOMS.CAST.SPIN.64 P0, [R11], R24, R26 ;  /* 0x000000180b00758d */ /* 0x000ee4000180041a */
[----:B---3--:R-:W-:Y:S05]  /*1900*/  @!P0 BRA `(.L_x_57) ;  /* 0xfffffffc00ec8947 */ /* 0x008fea000383ffff */
.L_x_56:
[----:B------:R-:W-:Y:S05]  /*1910*/  BSYNC.RECONVERGENT B0 ;  /* 0x0000000000007941 */ /* 0x000fea0003800200 */
.L_x_55:
[----:B------:R-:W3:Y:S01]  /*1920*/  S2R R4, SR_LTMASK ;  /* 0x0000000000047919 */ /* 0x000ee20000003900 */
[----:B------:R-:W4:Y:S01]  /*1930*/  LDCU.64 UR6, c[0x0][0x398] ;  /* 0x00007300ff0677ac */ /* 0x000f220008000a00 */
[----:B------:R-:W-:Y:S01]  /*1940*/  SHFL.IDX PT, R6, R24, R9, 0x1f ;  /* 0x00001f0918067589 */ /* 0x000fe200000e0000 */
[----:B------:R-:W-:-:S03]  /*1950*/  UMOV UR4, URZ ;  /* 0x000000ff00047c82 */ /* 0x000fc60008000000 */
[----:B------:R-:W0:Y:S01]  /*1960*/  SHFL.IDX PT, R7, R25, R9, 0x1f ;  /* 0x00001f0919077589 */ /* 0x000e2200000e0000 */
[----:B---3--:R-:W-:-:S06]  /*1970*/  LOP3.LUT R3, R4, R3, RZ, 0xc0, !PT ;  /* 0x0000000304037212 */ /* 0x008fcc00078ec0ff */
[----:B------:R-:W0:Y:S02]  /*1980*/  POPC R3, R3 ;  /* 0x0000000300037309 */ /* 0x000e240000000000 */
[----:B0-----:R-:W-:-:S04]  /*1990*/  IMAD.WIDE.U32 R6, R3, 0x1, R6 ;  /* 0x0000000103067825 */ /* 0x001fc800078e0006 */
[----:B------:R-:W-:Y:S01]  /*19a0*/  VIADD R5, R7, UR4 ;  /* 0x0000000407057c36 */ /* 0x000fe20008000000 */
[----:B----4-:R-:W-:-:S04]  /*19b0*/  LEA R4, P0, R6, UR6, 0x2 ;  /* 0x0000000606047c11 */ /* 0x010fc8000f8010ff */
[----:B------:R-:W-:-:S05]  /*19c0*/  LEA.HI.X R5, R6, UR7, R5, 0x2, P0 ;  /* 0x0000000706057c11 */ /* 0x000fca00080f1405 */
[----:B-----5:R0:W-:Y:S04]  /*19d0*/  STG.E desc[UR36][R4.64], R0 ;  /* 0x0000000004007986 */ /* 0x0201e8000c101924 */
.L_x_51:
[----:B------:R-:W-:Y:S05]  /*19e0*/  BSYNC.RECONVERGENT B7 ;  /* 0x0000000000077941 */ /* 0x000fea0003800200 */
.L_x_50:
[----:B0-----:R0:W5:Y:S01]  /*19f0*/  LDG.E R0, desc[UR36][R68.64+-0x80] ;  /* 0xffff802444007981 */ /* 0x001162000c1e1900 */
[----:B------:R-:W3:Y:S02]  /*1a00*/  LDCU UR4, c[0x0][0x38c] ;  /* 0x00007180ff0477ac */ /* 0x000ee40008000800 */
        /* <DEDUP_REMOVED lines=22> */
.L_x_58:
[----:B-----5:R-:W-:Y:S01]  /*1b70*/  IMAD.MOV.U32 R3, RZ, RZ, R0 ;  /* 0x000000ffff037224 */ /* 0x020fe200078e0000 */
[----:B------:R-:W-:-:S07]  /*1b80*/  MOV R10, 0x1ba0 ;  /* 0x00001ba0000a7802 */ /* 0x000fce0000000f00 */
[----:B-12---:R-:W-:Y:S05]  /*1b90*/  CALL.REL.NOINC `($__internal_1_$__cuda_sm20_rem_u64) ;  /* 0x0000001800c87944 */ /* 0x006fea0003c00000 */
.L_x_59:
        /* <DEDUP_REMOVED lines=19> */
.L_x_64:
[----:B------:R0:W5:Y:S02]  /*1cd0*/  LDG.E R0, desc[UR36][R68.64+-0x80] ;  /* 0xffff802444007981 */ /* 0x000164000c1e1900 */
.L_x_63:
[----:B------:R-:W-:Y:S05]  /*1ce0*/  BSYNC.RECONVERGENT B6 ;  /* 0x0000000000067941 */ /* 0x000fea0003800200 */
.L_x_62:
        /* <DEDUP_REMOVED lines=13> */
.L_x_67:
[----:B------:R-:W3:Y:S02]  /*1dc0*/  LDS.64 R28, [R11] ;  /* 0x000000000b1c7984 */ /* 0x000ee40000000a00 */
[----:B---3--:R-:W-:-:S05]  /*1dd0*/  IADD3 R30, P0, PT, R28, R4, RZ ;  /* 0x000000041c1e7210 */ /* 0x008fca0007f1e0ff */
[----:B------:R-:W-:-:S07]  /*1de0*/  IMAD.X R31, R29, 0x1, R7, P0 ;  /* 0x000000011d1f7824 */ /* 0x000fce00000e0607 */
[----:B------:R-:W3:Y:S02]  /*1df0*/  ATOMS.CAST.SPIN.64 P0, [R11], R28, R30 ;  /* 0x0000001c0b00758d */ /* 0x000ee4000180041e */
[----:B---3--:R-:W-:Y:S05]  /*1e00*/  @!P0 BRA `(.L_x_67) ;  /* 0xfffffffc00ec8947 */ /* 0x008fea000383ffff */
.L_x_66:
[----:B------:R-:W-:Y:S05]  /*1e10*/  BSYNC.RECONVERGENT B0 ;  /* 0x0000000000007941 */ /* 0x000fea0003800200 */
.L_x_65:
        /* <DEDUP_REMOVED lines=12> */
.L_x_61:
[----:B------:R-:W-:Y:S05]  /*1ee0*/  BSYNC.RECONVERGENT B7 ;  /* 0x0000000000077941 */ /* 0x000fea0003800200 */
.L_x_60:
        /* <DEDUP_REMOVED lines=24> */
.L_x_68:
[----:B-----5:R-:W-:Y:S01]  /*2070*/  IMAD.MOV.U32 R3, RZ, RZ, R0 ;  /* 0x000000ffff037224 */ /* 0x020fe200078e0000 */
[----:B------:R-:W-:-:S07]  /*2080*/  MOV R10, 0x20a0 ;  /* 0x000020a0000a7802 */ /* 0x000fce0000000f00 */
[----:B-12---:R-:W-:Y:S05]  /*2090*/  CALL.REL.NOINC `($__internal_1_$__cuda_sm20_rem_u64) ;  /* 0x0000001400887944 */ /* 0x006fea0003c00000 */
.L_x_69:
        /* <DEDUP_REMOVED lines=19> */
.L_x_74:
[----:B------:R0:W5:Y:S02]  /*21d0*/  LDG.E R0, desc[UR36][R68.64] ;  /* 0x0000002444007981 */ /* 0x000164000c1e1900 */
.L_x_73:
[----:B------:R-:W-:Y:S05]  /*21e0*/  BSYNC.RECONVERGENT B6 ;  /* 0x0000000000067941 */ /* 0x000fea0003800200 */
.L_x_72:
        /* <DEDUP_REMOVED lines=13> */
.L_x_77:
[----:B------:R-:W3:Y:S02]  /*22c0*/  LDS.64 R32, [R11] ;  /* 0x000000000b207984 */ /* 0x000ee40000000a00 */
[----:B---3--:R-:W-:-:S05]  /*22d0*/  IADD3 R34, P0, PT, R32, R4, RZ ;  /* 0x0000000420227210 */ /* 0x008fca0007f1e0ff */
[----:B------:R-:W-:-:S07]  /*22e0*/  IMAD.X R35, R33, 0x1, R7, P0 ;  /* 0x0000000121237824 */ /* 0x000fce00000e0607 */
[----:B------:R-:W3:Y:S02]  /*22f0*/  ATOMS.CAST.SPIN.64 P0, [R11], R32, R34 ;  /* 0x000000200b00758d */ /* 0x000ee40001800422 */
[----:B---3--:R-:W-:Y:S05]  /*2300*/  @!P0 BRA `(.L_x_77) ;  /* 0xfffffffc00ec8947 */ /* 0x008fea000383ffff */
.L_x_76:
[----:B------:R-:W-:Y:S05]  /*2310*/  BSYNC.RECONVERGENT B0 ;  /* 0x0000000000007941 */ /* 0x000fea0003800200 */
.L_x_75:
        /* <DEDUP_REMOVED lines=12> */
.L_x_71:
[----:B------:R-:W-:Y:S05]  /*23e0*/  BSYNC.RECONVERGENT B7 ;  /* 0x0000000000077941 */ /* 0x000fea0003800200 */
.L_x_70:
        /* <DEDUP_REMOVED lines=24> */
.L_x_78:
[----:B-----5:R-:W-:Y:S01]  /*2570*/  IMAD.MOV.U32 R3, RZ, RZ, R0 ;  /* 0x000000ffff037224 */ /* 0x020fe200078e0000 */
[----:B------:R-:W-:-:S07]  /*2580*/  MOV R10, 0x25a0 ;  /* 0x000025a0000a7802 */ /* 0x000fce0000000f00 */
[----:B-12---:R-:W-:Y:S05]  /*2590*/  CALL.REL.NOINC `($__internal_1_$__cuda_sm20_rem_u64) ;  /* 0x0000001000487944 */ /* 0x006fea0003c00000 */
.L_x_79:
        /* <DEDUP_REMOVED lines=19> */
.L_x_84:
[----:B------:R0:W5:Y:S02]  /*26d0*/  LDG.E R0, desc[UR36][R68.64+0x80] ;  /* 0x0000802444007981 */ /* 0x000164000c1e1900 */
.L_x_83:
[----:B------:R-:W-:Y:S05]  /*26e0*/  BSYNC.RECONVERGENT B6 ;  /* 0x0000000000067941 */ /* 0x000fea0003800200 */
.L_x_82:
        /* <DEDUP_REMOVED lines=13> */
.L_x_87:
[----:B------:R-:W3:Y:S02]  /*27c0*/  LDS.64 R36, [R11] ;  /* 0x000000000b247984 */ /* 0x000ee40000000a00 */
[----:B---3--:R-:W-:-:S05]  /*27d0*/  IADD3 R38, P0, PT, R36, R4, RZ ;  /* 0x0000000424267210 */ /* 0x008fca0007f1e0ff */
[----:B------:R-:W-:-:S07]  /*27e0*/  IMAD.X R39, R37, 0x1, R7, P0 ;  /* 0x0000000125277824 */ /* 0x000fce00000e0607 */
[----:B------:R-:W3:Y:S02]  /*27f0*/  ATOMS.CAST.SPIN.64 P0, [R11], R36, R38 ;  /* 0x000000240b00758d */ /* 0x000ee40001800426 */
[----:B---3--:R-:W-:Y:S05]  /*2800*/  @!P0 BRA `(.L_x_87) ;  /* 0xfffffffc00ec8947 */ /* 0x008fea000383ffff */
.L_x_86:
[----:B------:R-:W-:Y:S05]  /*2810*/  BSYNC.RECONVERGENT B0 ;  /* 0x0000000000007941 */ /* 0x000fea0003800200 */
.L_x_85:
        /* <DEDUP_REMOVED lines=12> */
.L_x_81:
[----:B------:R-:W-:Y:S05]  /*28e0*/  BSYNC.RECONVERGENT B7 ;  /* 0x0000000000077941 */ /* 0x000fea0003800200 */
.L_x_80:
[----:B------:R-:W-:Y:S02]  /*28f0*/  ISETP.NE.AND P1, PT, R18, RZ, PT ;  /* 0x000000ff1200720c */ /* 0x000fe40003f25270 */
[----:B------:R-:W-:-:S05]  /*2900*/  IADD3 R68, P0, PT, R68, 0x200, RZ ;  /* 0x0000020044447810 */ /* 0x000fca0007f1e0ff */
[----:B------:R-:W-:-:S06]  /*2910*/  IMAD.X R69, RZ, RZ, R69, P0 ;  /* 0x000000ffff457224 */ /* 0x000fcc00000e0645 */
[----:B------:R-:W-:Y:S05]  /*2920*/  @!P1 BRA `(.L_x_88) ;  /* 0xffffffe800d89947 */ /* 0x000fea000383ffff */
.L_x_17:
[----:B------:R-:W-:Y:S05]  /*2930*/  BSYNC B9 ;  /* 0x0000000000097941 */ /* 0x000fea0003800000 */
.L_x_16:
[----:B------:R-:W-:-:S05]  /*2940*/  IADD3 R50, P0, PT, R50, 0x1, RZ ;  /* 0x0000000132327810 */ /* 0x000fca0007f1e0ff */
[----:B------:R-:W-:Y:S01]  /*2950*/  IMAD.X R51, RZ, RZ, R51, P0 ;  /* 0x000000ffff337224 */ /* 0x000fe200000e0633 */
[----:B------:R-:W-:-:S04]  /*2960*/  ISETP.NE.U32.AND P0, PT, R50, 0x20, PT ;  /* 0x000000203200780c */ /* 0x000fc80003f05070 */
[----:B------:R-:W-:-:S13]  /*2970*/  ISETP.NE.AND.EX P0, PT, R51, RZ, PT, P0 ;  /* 0x000000ff3300720c */ /* 0x000fda0003f05300 */
[----:B------:R-:W-:Y:S05]  /*2980*/  @P0 BRA `(.L_x_89) ;  /* 0xffffffd800700947 */ /* 0x000fea000383ffff */
[----:B------:R-:W-:Y:S05]  /*2990*/  BSYNC B10 ;  /* 0x00000000000a7941 */ /* 0x000fea0003800000 */
.L_x_15:
[----:B------:R-:W5:Y:S01]  /*29a0*/  S2UR UR5, SR_CgaCtaId ;  /* 0x00000000000579c3 */ /* 0x000f620000008800 */
[----:B------:R-:W-:Y:S02]  /*29b0*/  UMOV UR4, 0x400 ;  /* 0x0000040000047882 */ /* 0x000fe40000000000 */
[----:B-----5:R-:W-:Y:S01]  /*29c0*/  ULEA UR4, UR5, UR4, 0x18 ;  /* 0x0000000405047291 */ /* 0x020fe2000f8ec0ff */
[----:B------:R-:W-:Y:S01]  /*29d0*/  @!PT LDS RZ, [RZ] ;  /* 0x00000000fffff984 */ /* 0x000fe20000000800 */
[----:B------:R-:W-:Y:S01]  /*29e0*/  @!PT LDS RZ, [RZ] ;  /* 0x00000000fffff984 */ /* 0x000fe20000000800 */
[----:B------:R-:W-:Y:S01]  /*29f0*/  @!PT LDS RZ, [RZ] ;  /* 0x00000000fffff984 */ /* 0x000fe20000000800 */
[----:B------:R-:W-:Y:S01]  /*2a00*/  @!PT LDS RZ, [RZ] ;  /* 0x00000000fffff984 */ /* 0x000fe20000000800 */
[----:B------:R5:W-:Y:S08]  /*2a10*/  MEMBAR.SC.CTA ;  /* 0x0000000000007992 */ /* 0x000bf00000000000 */
[----:B-----5:R-:W5:Y:S01]  /*2a20*/  LDS.64 R8, [UR4] ;  /* 0x00000004ff087984 */ /* 0x020f620008000a00 */
[----:B------:R-:W-:Y:S01]  /*2a30*/  BSSY.RECONVERGENT B6, `(.L_x_90) ;  /* 0x0000019000067945 */ /* 0x000fe20003800200 */
[----:B-----5:R-:W-:-:S04]  /*2a40*/  ISETP.NE.U32.AND P0, PT, R64, R8, PT ;  /* 0x000000084000720c */ /* 0x020fc80003f05070 */
[----:B------:R-:W-:-:S04]  /*2a50*/  ISETP.NE.AND.EX P0, PT, R65, R9, PT, P0 ;  /* 0x000000094100720c */ /* 0x000fc80003f05300 */
[----:B------:R-:W-:-:S13]  /*2a60*/  ISETP.NE.OR P0, PT, R61, RZ, !P0 ;  /* 0x000000ff3d00720c */ /* 0x000fda0004705670 */
[----:B------:R-:W-:Y:S05]  /*2a70*/  @P0 BRA `(.L_x_91) ;  /* 0x0000000000500947 */ /* 0x000fea0003800000 */
[----:B------:R-:W0:Y:S02]  /*2a80*/  LDCU.64 UR4, c[0x0][0x380] ;  /* 0x00007000ff0477ac */ /* 0x000e240008000a00 */
[----:B0-----:R-:W-:-:S04]  /*2a90*/  LEA R4, P0, R58, UR4, 0x2 ;  /* 0x000000043a047c11 */ /* 0x001fc8000f8010ff */
[----:B------:R-:W-:Y:S01]  /*2aa0*/  LEA.HI.X R5, R58, UR5, R59, 0x2, P0 ;  /* 0x000000053a057c11 */ /* 0x000fe200080f143b */
[----:B------:R0:W-:Y:S01]  /*2ab0*/  STL.64 [R1], R66 ;  /* 0x0000004201007387 */ /* 0x0001e20000100a00 */
[----:B------:R-:W-:Y:S01]  /*2ac0*/  MOV R3, 0x20 ;  /* 0x0000002000037802 */ /* 0x000fe20000000f00 */
[----:B------:R-:W5:Y:S02]  /*2ad0*/  LDCU.64 UR4, c[0x4][0x18] ;  /* 0x01000300ff0477ac */ /* 0x000f640008000a00 */
[----:B---34-:R5:W3:Y:S01]  /*2ae0*/  LDG.E R0, desc[UR36][R4.64] ;  /* 0x0000002404007981 */ /* 0x018ae2000c1e1900 */
[----:B------:R-:W-:Y:S01]  /*2af0*/  IADD3 R10, P0, PT, -R8, R64, RZ ;  /* 0x00000040080a7210 */ /* 0x000fe20007f1e1ff */
[----:B------:R0:W4:Y:S01]  /*2b00*/  LDC.64 R12, c[0x4][R3] ;  /* 0x01000000030c7b82 */ /* 0x0001220000000a00 */
[----:B------:R-:W-:Y:S01]  /*2b10*/  IMAD.MOV.U32 R6, RZ, RZ, R22 ;  /* 0x000000ffff067224 */ /* 0x000fe200078e0016 */
[----:B------:R0:W-:Y:S01]  /*2b20*/  STL.64 [R1+0x8], R8 ;  /* 0x0000080801007387 */ /* 0x0001e20000100a00 */
[----:B------:R-:W-:-:S02]  /*2b30*/  IMAD.MOV.U32 R7, RZ, RZ, R2 ;  /* 0x000000ffff077224 */ /* 0x000fc400078e0002 */
[----:B------:R-:W-:Y:S01]  /*2b40*/  IMAD.X R11, R65, 0x1, ~R9, P0 ;  /* 0x00000001410b7824 */ /* 0x000fe200000e0e09 */
[----:B------:R0:W-:Y:S04]  /*2b50*/  STL.64 [R1+0x10], R64 ;  /* 0x0000104001007387 */ /* 0x0001e80000100a00 */
[----:B------:R0:W-:Y:S01]  /*2b60*/  STL.64 [R1+0x18], R10 ;  /* 0x0000180a01007387 */ /* 0x0001e20000100a00 */
[----:B-----5:R-:W-:Y:S02]  /*2b70*/  IMAD.U32 R4, RZ, RZ, UR4 ;  /* 0x00000004ff047e24 */ /* 0x020fe4000f8e00ff */
[----:B------:R-:W-:Y:S01]  /*2b80*/  IMAD.U32 R5, RZ, RZ, UR5 ;  /* 0x00000005ff057e24 */ /* 0x000fe2000f8e00ff */
[----:B---34-:R0:W-:Y:S06]  /*2b90*/  STL [R1+0x20], R0 ;  /* 0x0000200001007387 */ /* 0x0181ec0000100800 */
[----:B------:R-:W-:-:S07]  /*2ba0*/  LEPC R20, `(.L_x_91) ;  /* 0x000000001014794e */ /* 0x000fce0000000000 */
[----:B012---:R-:W-:Y:S05]  /*2bb0*/  CALL.ABS.NOINC R12 ;  /* 0x000000000c007343 */ /* 0x007fea0003c00000 */
.L_x_91:
[----:B------:R-:W-:Y:S05]  /*2bc0*/  BSYNC.RECONVERGENT B6 ;  /* 0x0000000000067941 */ /* 0x000fea0003800200 */
.L_x_90:
[----:B------:R-:W-:-:S04]  /*2bd0*/  ISETP.GE.U32.AND P0, PT, R58, R64, PT ;  /* 0x000000403a00720c */ /* 0x000fc80003f06070 */
[----:B------:R-:W-:-:S13]  /*2be0*/  ISETP.GE.U32.AND.EX P0, PT, R59, R65, PT, P0 ;  /* 0x000000413b00720c */ /* 0x000fda0003f06100 */
[----:B------:R-:W-:Y:S05]  /*2bf0*/  @P0 EXIT ;  /* 0x000000000000094d */ /* 0x000fea0003800000 */
[----:B------:R-:W-:Y:S01]  /*2c00*/  ISETP.NE.U32.AND P0, PT, R49, 0x60, PT ;  /* 0x000000603100780c */ /* 0x000fe20003f05070 */
[----:B------:R-:W-:Y:S01]  /*2c10*/  BSSY.RECONVERGENT B0, `(.L_x_92) ;  /* 0x0000021000007945 */ /* 0x000fe20003800200 */
[----:B------:R-:W-:Y:S02]  /*2c20*/  ISETP.GE.U32.AND P2, PT, R53, 0x60, PT ;  /* 0x000000603500780c */ /* 0x000fe40003f46070 */
[----:B------:R-:W-:Y:S02]  /*2c30*/  ISETP.NE.AND.EX P1, PT, RZ, RZ, PT, P0 ;  /* 0x000000ffff00720c */ /* 0x000fe40003f25300 */
[----:B------:R-:W-:-:S11]  /*2c40*/  ISETP.GE.U32.AND.EX P0, PT, R52, RZ, PT, P2 ;  /* 0x000000ff3400720c */ /* 0x000fd60003f06120 */
[----:B------:R-:W-:Y:S05]  /*2c50*/  @!P1 BRA `(.L_x_93) ;  /* 0x0000000000709947 */ /* 0x000fea0003800000 */
[----:B------:R-:W5:Y:S01]  /*2c60*/  LDCU.64 UR4, c[0x0][0x380] ;  /* 0x00007000ff0477ac */ /* 0x000f620008000a00 */
[----:B0--34-:R-:W-:Y:S01]  /*2c70*/  LOP3.LUT R0, R53, 0xffff, RZ, 0xc0, !PT ;  /* 0x0000ffff35007812 */ /* 0x019fe200078ec0ff */
[----:B------:R-:W0:Y:S03]  /*2c80*/  LDCU.64 UR6, c[0x0][0x398] ;  /* 0x00007300ff0677ac */ /* 0x000e260008000a00 */
[----:B------:R-:W-:-:S04]  /*2c90*/  LEA.HI R0, R0, 0x1, RZ, 0x1b ;  /* 0x0000000100007811 */ /* 0x000fc800078fd8ff */
[----:B------:R-:W-:-:S04]  /*2ca0*/  LOP3.LUT R0, R0, 0x3, RZ, 0xc0, !PT ;  /* 0x0000000300007812 */ /* 0x000fc800078ec0ff */
[----:B------:R-:W-:Y:S02]  /*2cb0*/  IADD3 R0, P2, PT, RZ, -R0, RZ ;  /* 0x80000000ff007210 */ /* 0x000fe40007f5e0ff */
[----:B-----5:R-:W-:-:S03]  /*2cc0*/  IADD3 R6, P3, PT, R54, UR4, RZ ;  /* 0x0000000436067c10 */ /* 0x020fc6000ff7e0ff */
[----:B------:R-:W-:Y:S01]  /*2cd0*/  IMAD.X R4, RZ, RZ, -0x1, P2 ;  /* 0xffffffffff047424 */ /* 0x000fe200010e06ff */
[----:B0-----:R-:W-:Y:S02]  /*2ce0*/  IADD3 R54, P1, PT, R54, UR6, RZ ;  /* 0x0000000636367c10 */ /* 0x001fe4000ff3e0ff */
[C---:B------:R-:W-:Y:S02]  /*2cf0*/  IADD3.X R7, PT, PT, R55.reuse, UR5, RZ, P3, !PT ;  /* 0x0000000537077c10 */ /* 0x040fe40009ffe4ff */
[----:B------:R-:W-:-:S09]  /*2d00*/  IADD3.X R55, PT, PT, R55, UR7, RZ, P1, !PT ;  /* 0x0000000737377c10 */ /* 0x000fd20008ffe4ff */
.L_x_94:
[----:B0-----:R-:W-:Y:S02]  /*2d10*/  IMAD.MOV.U32 R2, RZ, RZ, R54 ;  /* 0x000000ffff027224 */ /* 0x001fe400078e0036 */
[----:B------:R-:W-:-:S05]  /*2d20*/  IMAD.MOV.U32 R3, RZ, RZ, R55 ;  /* 0x000000ffff037224 */ /* 0x000fca00078e0037 */
[----:B------:R0:W3:Y:S01]  /*2d30*/  LDG.E R5, desc[UR36][R2.64] ;  /* 0x0000002402057981 */ /* 0x0000e2000c1e1900 */
[----:B------:R-:W-:Y:S02]  /*2d40*/  IADD3 R0, P1, PT, R0, 0x1, RZ ;  /* 0x0000000100007810 */ /* 0x000fe40007f3e0ff */
[----:B------:R-:W-:Y:S02]  /*2d50*/  IADD3 R58, P2, PT, R58, 0x20, RZ ;  /* 0x000000203a3a7810 */ /* 0x000fe40007f5e0ff */
[----:B------:R-:W-:Y:S01]  /*2d60*/  IADD3 R54, P4, PT, R54, 0x80, RZ ;  /* 0x0000008036367810 */ /* 0x000fe20007f9e0ff */
[----:B------:R-:W-:Y:S01]  /*2d70*/  IMAD.X R4, RZ, RZ, R4, P1 ;  /* 0x000000ffff047224 */ /* 0x000fe200008e0604 */
[----:B------:R-:W-:Y:S01]  /*2d80*/  ISETP.NE.U32.AND P1, PT, R0, RZ, PT ;  /* 0x000000ff0000720c */ /* 0x000fe20003f25070 */
[----:B------:R-:W-:Y:S02]  /*2d90*/  IMAD.X R59, RZ, RZ, R59, P2 ;  /* 0x000000ffff3b7224 */ /* 0x000fe400010e063b */
[----:B0-----:R-:W-:Y:S01]  /*2da0*/  IMAD.MOV.U32 R2, RZ, RZ, R6 ;  /* 0x000000ffff027224 */ /* 0x001fe200078e0006 */
[----:B------:R-:W-:Y:S01]  /*2db0*/  ISETP.NE.AND.EX P1, PT, R4, RZ, PT, P1 ;  /* 0x000000ff0400720c */ /* 0x000fe20003f25310 */
[----:B------:R-:W-:Y:S01]  /*2dc0*/  IMAD.MOV.U32 R3, RZ, RZ, R7 ;  /* 0x000000ffff037224 */ /* 0x000fe200078e0007 */
[----:B------:R-:W-:Y:S01]  /*2dd0*/  IADD3 R6, P3, PT, R6, 0x80, RZ ;  /* 0x0000008006067810 */ /* 0x000fe20007f7e0ff */
[----:B------:R-:W-:-:S04]  /*2de0*/  IMAD.X R55, RZ, RZ, R55, P4 ;  /* 0x000000ffff377224 */ /* 0x000fc800020e0637 */
[----:B------:R-:W-:Y:S01]  /*2df0*/  IMAD.X R7, RZ, RZ, R7, P3 ;  /* 0x000000ffff077224 */ /* 0x000fe200018e0607 */
[----:B---3--:R0:W-:Y:S05]  /*2e00*/  STG.E desc[UR36][R2.64], R5 ;  /* 0x0000000502007986 */ /* 0x0081ea000c101924 */
[----:B------:R-:W-:Y:S05]  /*2e10*/  @P1 BRA `(.L_x_94) ;  /* 0xfffffffc00bc1947 */ /* 0x000fea000383ffff */
.L_x_93:
[----:B------:R-:W-:Y:S05]  /*2e20*/  BSYNC.RECONVERGENT B0 ;  /* 0x0000000000007941 */ /* 0x000fea0003800200 */
.L_x_92:
[----:B------:R-:W-:Y:S05]  /*2e30*/  @!P0 EXIT ;  /* 0x000000000000894d */ /* 0x000fea0003800000 */
[----:B------:R-:W5:Y:S01]  /*2e40*/  LDCU.64 UR4, c[0x0][0x398] ;  /* 0x00007300ff0477ac */ /* 0x000f620008000a00 */
[----:B0--34-:R-:W-:Y:S02]  /*2e50*/  IADD3 R0, P1, PT, R61, R58, RZ ;  /* 0x0000003a3d007210 */ /* 0x019fe40007f3e0ff */
[----:B------:R-:W-:-:S03]  /*2e60*/  ISETP.GE.U32.AND P0, PT, R58, R64, PT ;  /* 0x000000403a00720c */ /* 0x000fc60003f06070 */
[----:B------:R-:W-:Y:S01]  /*2e70*/  IMAD.X R3, RZ, RZ, R59, P1 ;  /* 0x000000ffff037224 */ /* 0x000fe200008e063b */
[C---:B------:R-:W-:Y:S02]  /*2e80*/  LEA R2, P1, R0.reuse, 0x100, 0x2 ;  /* 0x0000010000027811 */ /* 0x040fe400078210ff */
[----:B------:R-:W-:Y:S02]  /*2e90*/  ISETP.GE.U32.AND.EX P0, PT, R59, R65, PT, P0 ;  /* 0x000000413b00720c */ /* 0x000fe40003f06100 */
[----:B------:R-:W-:Y:S02]  /*2ea0*/  LEA.HI.X R0, R0, RZ, R3, 0x2, P1 ;  /* 0x000000ff00007211 */ /* 0x000fe400008f1403 */
[----:B-----5:R-:W-:-:S04]  /*2eb0*/  IADD3 R4, P1, PT, R2, UR4, RZ ;  /* 0x0000000402047c10 */ /* 0x020fc8000ff3e0ff */
[----:B------:R-:W-:Y:S01]  /*2ec0*/  IADD3.X R5, PT, PT, R0, UR5, RZ, P1, !PT ;  /* 0x0000000500057c10 */ /* 0x000fe20008ffe4ff */
[----:B------:R-:W0:Y:S04]  /*2ed0*/  LDCU.64 UR4, c[0x0][0x380] ;  /* 0x00007000ff0477ac */ /* 0x000e280008000a00 */
[----:B------:R-:W3:Y:S01]  /*2ee0*/  @P0 LDG.E R7, desc[UR36][R4.64+-0x100] ;  /* 0xffff002404070981 */ /* 0x000ee2000c1e1900 */
[----:B0-----:R-:W-:-:S04]  /*2ef0*/  IADD3 R2, P1, PT, R2, UR4, RZ ;  /* 0x0000000402027c10 */ /* 0x001fc8000ff3e0ff */
[----:B------:R-:W-:-:S05]  /*2f00*/  IADD3.X R3, PT, PT, R0, UR5, RZ, P1, !PT ;  /* 0x0000000500037c10 */ /* 0x000fca0008ffe4ff */
[----:B---3--:R0:W-:Y:S04]  /*2f10*/  @P0 STG.E desc[UR36][R2.64+-0x100], R7 ;  /* 0xffff000702000986 */ /* 0x0081e8000c101924 */
[----:B------:R-:W3:Y:S04]  /*2f20*/  @P0 LDG.E R9, desc[UR36][R4.64+-0x80] ;  /* 0xffff802404090981 */ /* 0x000ee8000c1e1900 */
[----:B---3--:R3:W-:Y:S04]  /*2f30*/  @P0 STG.E desc[UR36][R2.64+-0x80], R9 ;  /* 0xffff800902000986 */ /* 0x0087e8000c101924 */
[----:B------:R-:W4:Y:S01]  /*2f40*/  @P0 LDG.E R11, desc[UR36][R4.64] ;  /* 0x00000024040b0981 */ /* 0x000f22000c1e1900 */
[----:B------:R-:W-:-:S04]  /*2f50*/  @P0 IADD3 R58, P1, PT, R58, 0x80, RZ ;  /* 0x000000803a3a0810 */ /* 0x000fc80007f3e0ff */
[----:B------:R-:W-:Y:S01]  /*2f60*/  IADD3 R0, P3, PT, -R58, R64, RZ ;  /* 0x000000403a007210 */ /* 0x000fe20007f7e1ff */
[----:B------:R-:W-:Y:S01]  /*2f70*/  @P0 IMAD.X R59, RZ, RZ, R59, P1 ;  /* 0x000000ffff3b0224 */ /* 0x000fe200008e063b */
[----:B------:R-:W-:Y:S02]  /*2f80*/  ISETP.GT.U32.AND P2, PT, R64, R58, PT ;  /* 0x0000003a4000720c */ /* 0x000fe40003f44070 */
[----:B------:R-:W-:Y:S01]  /*2f90*/  ISETP.LE.U32.AND P1, PT, R0, 0x180, PT ;  /* 0x000001800000780c */ /* 0x000fe20003f23070 */
[C---:B0-----:R-:W-:Y:S01]  /*2fa0*/  IMAD.X R7, R65.reuse, 0x1, ~R59, P3 ;  /* 0x0000000141077824 */ /* 0x041fe200018e0e3b */
[----:B------:R-:W-:Y:S01]  /*2fb0*/  ISETP.GT.U32.AND.EX P2, PT, R65, R59, PT, P2 ;  /* 0x0000003b4100720c */ /* 0x000fe20003f44120 */
[----:B----4-:R-:W-:Y:S04]  /*2fc0*/  @P0 STG.E desc[UR36][R2.64], R11 ;  /* 0x0000000b02000986 */ /* 0x010fe8000c101924 */
[----:B------:R0:W4:Y:S01]  /*2fd0*/  @P0 LDG.E R13, desc[UR36][R4.64+0x80] ;  /* 0x00008024040d0981 */ /* 0x000122000c1e1900 */
[----:B------:R-:W-:Y:S01]  /*2fe0*/  ISETP.LE.U32.OR.EX P1, PT, R7, RZ, !P2, P1 ;  /* 0x000000ff0700720c */ /* 0x000fe20005723510 */
[----:B------:R-:W-:Y:S01]  /*2ff0*/  BSSY.RECONVERGENT B0, `(.L_x_95) ;  /* 0x000003c000007945 */ /* 0x000fe20003800200 */
[----:B------:R-:W-:-:S02]  /*3000*/  @P0 IADD3 R6, P4, PT, R4, 0x200, RZ ;  /* 0x0000020004060810 */ /* 0x000fc40007f9e0ff */
[----:B------:R-:W-:-:S03]  /*3010*/  @P0 IADD3 R0, P3, PT, R2, 0x200, RZ ;  /* 0x0000020002000810 */ /* 0x000fc60007f7e0ff */
[----:B---3--:R-:W-:Y:S02]  /*3020*/  @P0 IMAD.X R9, RZ, RZ, R5, P4 ;  /* 0x000000ffff090224 */ /* 0x008fe400020e0605 */
[----:B------:R-:W-:Y:S02]  /*3030*/  @P0 IMAD.X R7, RZ, RZ, R3, P3 ;  /* 0x000000ffff070224 */ /* 0x000fe400018e0603 */
[----:B0-----:R-:W-:Y:S02]  /*3040*/  @P0 IMAD.MOV.U32 R4, RZ, RZ, R6 ;  /* 0x000000ffff040224 */ /* 0x001fe400078e0006 */
[----:B------:R-:W-:Y:S01]  /*3050*/  @P0 IMAD.MOV.U32 R5, RZ, RZ, R9 ;  /* 0x000000ffff050224 */ /* 0x000fe200078e0009 */
[----:B----4-:R0:W-:Y:S02]  /*3060*/  @P0 STG.E desc[UR36][R2.64+0x80], R13 ;  /* 0x0000800d02000986 */ /* 0x0101e4000c101924 */
[----:B0-----:R-:W-:Y:S02]  /*3070*/  @P0 IMAD.MOV.U32 R2, RZ, RZ, R0 ;  /* 0x000000ffff020224 */ /* 0x001fe400078e0000 */
[----:B------:R-:W-:Y:S01]  /*3080*/  @P0 IMAD.MOV.U32 R3, RZ, RZ, R7 ;  /* 0x000000ffff030224 */ /* 0x000fe200078e0007 */
[----:B------:R-:W-:Y:S01]  /*3090*/  PLOP3.LUT P0, PT, P0, PT, PT, 0x8, 0x80 ;  /* 0x000000000080781c */ /* 0x000fe2000070e170 */
[----:B------:R-:W-:-:S12]  /*30a0*/  @P1 BRA `(.L_x_96) ;  /* 0x0000000000c01947 */ /* 0x000fd80003800000 */
[----:B------:R-:W-:Y:S02]  /*30b0*/  IADD3 R19, P1, PT, R64, -0x180, RZ ;  /* 0xfffffe8040137810 */ /* 0x000fe40007f3e0ff */
[----:B------:R-:W-:Y:S02]  /*30c0*/  PLOP3.LUT P0, PT, PT, PT, PT, 0x8, 0x80 ;  /* 0x000000000080781c */ /* 0x000fe40003f0e170 */
[----:B------:R-:W-:-:S11]  /*30d0*/  IADD3.X R0, PT, PT, R65, -0x1, RZ, P1, !PT ;  /* 0xffffffff41007810 */ /* 0x000fd60000ffe4ff */
.L_x_97:
[----:B------:R-:W3:Y:S04]  /*30e0*/  LDG.E R7, desc[UR36][R4.64+-0x100] ;  /* 0xffff002404077981 */ /* 0x000ee8000c1e1900 */
[----:B---3--:R0:W-:Y:S04]  /*30f0*/  STG.E desc[UR36][R2.64+-0x100], R7 ;  /* 0xffff000702007986 */ /* 0x0081e8000c101924 */
[----:B------:R-:W3:Y:S04]  /*3100*/  LDG.E R9, desc[UR36][R4.64+-0x80] ;  /* 0xffff802404097981 */ /* 0x000ee8000c1e1900 */
[----:B---3--:R3:W-:Y:S04]  /*3110*/  STG.E desc[UR36][R2.64+-0x80], R9 ;  /* 0xffff800902007986 */ /* 0x0087e8000c101924 */
[----:B------:R-:W4:Y:S04]  /*3120*/  LDG.E R11, desc[UR36][R4.64] ;  /* 0x00000024040b7981 */ /* 0x000f28000c1e1900 */
[----:B----4-:R4:W-:Y:S04]  /*3130*/  STG.E desc[UR36][R2.64], R11 ;  /* 0x0000000b02007986 */ /* 0x0109e8000c101924 */
[----:B------:R-:W5:Y:S04]  /*3140*/  LDG.E R13, desc[UR36][R4.64+0x80] ;  /* 0x00008024040d7981 */ /* 0x000f68000c1e1900 */
[----:B-----5:R5:W-:Y:S04]  /*3150*/  STG.E desc[UR36][R2.64+0x80], R13 ;  /* 0x0000800d02007986 */ /* 0x020be8000c101924 */
[----:B------:R-:W2:Y:S04]  /*3160*/  LDG.E R15, desc[UR36][R4.64+0x100] ;  /* 0x00010024040f7981 */ /* 0x000ea8000c1e1900 */
[----:B--2---:R2:W-:Y:S04]  /*3170*/  STG.E desc[UR36][R2.64+0x100], R15 ;  /* 0x0001000f02007986 */ /* 0x0045e8000c101924 */
[----:B------:R-:W3:Y:S04]  /*3180*/  LDG.E R17, desc[UR36][R4.64+0x180] ;  /* 0x0001802404117981 */ /* 0x000ee8000c1e1900 */
[----:B---3--:R3:W-:Y:S04]  /*3190*/  STG.E desc[UR36][R2.64+0x180], R17 ;  /* 0x0001801102007986 */ /* 0x0087e8000c101924 */
[----:B0-----:R-:W4:Y:S04]  /*31a0*/  LDG.E R7, desc[UR36][R4.64+0x200] ;  /* 0x0002002404077981 */ /* 0x001f28000c1e1900 */
[----:B----4-:R0:W-:Y:S04]  /*31b0*/  STG.E desc[UR36][R2.64+0x200], R7 ;  /* 0x0002000702007986 */ /* 0x0101e8000c101924 */
[----:B------:R-:W4:Y:S04]  /*31c0*/  LDG.E R9, desc[UR36][R4.64+0x280] ;  /* 0x0002802404097981 */ /* 0x000f28000c1e1900 */
[----:B----4-:R4:W-:Y:S04]  /*31d0*/  STG.E desc[UR36][R2.64+0x280], R9 ;  /* 0x0002800902007986 */ /* 0x0109e8000c101924 */
[----:B------:R-:W5:Y:S04]  /*31e0*/  LDG.E R11, desc[UR36][R4.64+0x300] ;  /* 0x00030024040b7981 */ /* 0x000f68000c1e1900 */
[----:B-----5:R5:W-:Y:S04]  /*31f0*/  STG.E desc[UR36][R2.64+0x300], R11 ;  /* 0x0003000b02007986 */ /* 0x020be8000c101924 */
[----:B------:R-:W2:Y:S04]  /*3200*/  LDG.E R13, desc[UR36][R4.64+0x380] ;  /* 0x00038024040d7981 */ /* 0x000ea8000c1e1900 */
[----:B--2---:R2:W-:Y:S04]  /*3210*/  STG.E desc[UR36][R2.64+0x380], R13 ;  /* 0x0003800d02007986 */ /* 0x0045e8000c101924 */
[----:B------:R-:W3:Y:S04]  /*3220*/  LDG.E R15, desc[UR36][R4.64+0x400] ;  /* 0x00040024040f7981 */ /* 0x000ee8000c1e1900 */
[----:B---3--:R-:W-:Y:S04]  /*3230*/  STG.E desc[UR36][R2.64+0x400], R15 ;  /* 0x0004000f02007986 */ /* 0x008fe8000c101924 */
[----:B------:R-:W3:Y:S04]  /*3240*/  LDG.E R17, desc[UR36][R4.64+0x480] ;  /* 0x0004802404117981 */ /* 0x000ee8000c1e1900 */
[----:B---3--:R-:W-:Y:S04]  /*3250*/  STG.E desc[UR36][R2.64+0x480], R17 ;  /* 0x0004801102007986 */ /* 0x008fe8000c101924 */
[----:B0-----:R-:W3:Y:S04]  /*3260*/  LDG.E R7, desc[UR36][R4.64+0x500] ;  /* 0x0005002404077981 */ /* 0x001ee8000c1e1900 */
[----:B---3--:R-:W-:Y:S04]  /*3270*/  STG.E desc[UR36][R2.64+0x500], R7 ;  /* 0x0005000702007986 */ /* 0x008fe8000c101924 */
[----:B----4-:R-:W3:Y:S04]  /*3280*/  LDG.E R9, desc[UR36][R4.64+0x580] ;  /* 0x0005802404097981 */ /* 0x010ee8000c1e1900 */
[----:B---3--:R0:W-:Y:S04]  /*3290*/  STG.E desc[UR36][R2.64+0x580], R9 ;  /* 0x0005800902007986 */ /* 0x0081e8000c101924 */
[----:B-----5:R-:W3:Y:S01]  /*32a0*/  LDG.E R11, desc[UR36][R4.64+0x600] ;  /* 0x00060024040b7981 */ /* 0x020ee2000c1e1900 */
[----:B------:R-:W-:-:S05]  /*32b0*/  IADD3 R58, P1, PT, R58, 0x200, RZ ;  /* 0x000002003a3a7810 */ /* 0x000fca0007f3e0ff */
[----:B------:R-:W-:Y:S01]  /*32c0*/  IMAD.X R59, RZ, RZ, R59, P1 ;  /* 0x000000ffff3b7224 */ /* 0x000fe200008e063b */
[----:B------:R-:W-:-:S04]  /*32d0*/  ISETP.GE.U32.AND P1, PT, R58, R19, PT ;  /* 0x000000133a00720c */ /* 0x000fc80003f26070 */
[----:B------:R-:W-:Y:S01]  /*32e0*/  ISETP.GE.U32.AND.EX P1, PT, R59, R0, PT, P1 ;  /* 0x000000003b00720c */ /* 0x000fe20003f26110 */
[----:B---3--:R-:W-:Y:S04]  /*32f0*/  STG.E desc[UR36][R2.64+0x600], R11 ;  /* 0x0006000b02007986 */ /* 0x008fe8000c101924 */
[----:B--2---:R2:W3:Y:S01]  /*3300*/  LDG.E R13, desc[UR36][R4.64+0x680] ;  /* 0x00068024040d7981 */ /* 0x0044e2000c1e1900 */
[----:B------:R-:W-:Y:S02]  /*3310*/  IADD3 R8, P2, PT, R4, 0x800, RZ ;  /* 0x0000080004087810 */ /* 0x000fe40007f5e0ff */
[----:B------:R-:W-:-:S03]  /*3320*/  IADD3 R6, P3, PT, R2, 0x800, RZ ;  /* 0x0000080002067810 */ /* 0x000fc60007f7e0ff */
[----:B0-----:R-:W-:Y:S02]  /*3330*/  IMAD.X R9, RZ, RZ, R5, P2 ;  /* 0x000000ffff097224 */ /* 0x001fe400010e0605 */
[----:B------:R-:W-:Y:S02]  /*3340*/  IMAD.X R7, RZ, RZ, R3, P3 ;  /* 0x000000ffff077224 */ /* 0x000fe400018e0603 */
[----:B--2---:R-:W-:Y:S02]  /*3350*/  IMAD.MOV.U32 R4, RZ, RZ, R8 ;  /* 0x000000ffff047224 */ /* 0x004fe400078e0008 */
[----:B------:R-:W-:Y:S01]  /*3360*/  IMAD.MOV.U32 R5, RZ, RZ, R9 ;  /* 0x000000ffff057224 */ /* 0x000fe200078e0009 */
[----:B---3--:R0:W-:Y:S02]  /*3370*/  STG.E desc[UR36][R2.64+0x680], R13 ;  /* 0x0006800d02007986 */ /* 0x0081e4000c101924 */
[----:B0-----:R-:W-:Y:S02]  /*3380*/  IMAD.MOV.U32 R2, RZ, RZ, R6 ;  /* 0x000000ffff027224 */ /* 0x001fe400078e0006 */
[----:B------:R-:W-:Y:S01]  /*3390*/  IMAD.MOV.U32 R3, RZ, RZ, R7 ;  /* 0x000000ffff037224 */ /* 0x000fe200078e0007 */
[----:B------:R-:W-:Y:S06]  /*33a0*/  @!P1 BRA `(.L_x_97) ;  /* 0xfffffffc004c9947 */ /* 0x000fec000383ffff */
.L_x_96:
[----:B------:R-:W-:Y:S05]  /*33b0*/  BSYNC.RECONVERGENT B0 ;  /* 0x0000000000007941 */ /* 0x000fea0003800200 */
.L_x_95:
[----:B------:R-:W-:Y:S01]  /*33c0*/  IADD3 R0, P3, PT, -R58, R64, RZ ;  /* 0x000000403a007210 */ /* 0x000fe20007f7e1ff */
[----:B------:R-:W-:Y:S01]  /*33d0*/  BSSY.RECONVERGENT B0, `(.L_x_98) ;  /* 0x0000022000007945 */ /* 0x000fe20003800200 */
[----:B------:R-:W-:Y:S02]  /*33e0*/  ISETP.GT.U32.AND P2, PT, R64, R58, PT ;  /* 0x0000003a4000720c */ /* 0x000fe40003f44070 */
[----:B------:R-:W-:Y:S01]  /*33f0*/  ISETP.LE.U32.AND P1, PT, R0, 0x80, PT ;  /* 0x000000800000780c */ /* 0x000fe20003f23070 */
[C---:B------:R-:W-:Y:S01]  /*3400*/  IMAD.X R0, R65.reuse, 0x1, ~R59, P3 ;  /* 0x0000000141007824 */ /* 0x040fe200018e0e3b */
[----:B------:R-:W-:-:S04]  /*3410*/  ISETP.GT.U32.AND.EX P2, PT, R65, R59, PT, P2 ;  /* 0x0000003b4100720c */ /* 0x000fc80003f44120 */
[----:B------:R-:W-:-:S13]  /*3420*/  ISETP.LE.U32.OR.EX P1, PT, R0, RZ, !P2, P1 ;  /* 0x000000ff0000720c */ /* 0x000fda0005723510 */
[----:B------:R-:W-:Y:S05]  /*3430*/  @P1 BRA `(.L_x_99) ;  /* 0x00000000006c1947 */ /* 0x000fea0003800000 */
[----:B------:R-:W3:Y:S04]  /*3440*/  LDG.E R7, desc[UR36][R4.64+-0x100] ;  /* 0xffff002404077981 */ /* 0x000ee8000c1e1900 */
[----:B---3--:R0:W-:Y:S04]  /*3450*/  STG.E desc[UR36][R2.64+-0x100], R7 ;  /* 0xffff000702007986 */ /* 0x0081e8000c101924 */
[----:B------:R-:W3:Y:S04]  /*3460*/  LDG.E R9, desc[UR36][R4.64+-0x80] ;  /* 0xffff802404097981 */ /* 0x000ee8000c1e1900 */
[----:B---3--:R3:W-:Y:S04]  /*3470*/  STG.E desc[UR36][R2.64+-0x80], R9 ;  /* 0xffff800902007986 */ /* 0x0087e8000c101924 */
[----:B------:R-:W4:Y:S04]  /*3480*/  LDG.E R11, desc[UR36][R4.64] ;  /* 0x00000024040b7981 */ /* 0x000f28000c1e1900 */
[----:B----4-:R-:W-:Y:S04]  /*3490*/  STG.E desc[UR36][R2.64], R11 ;  /* 0x0000000b02007986 */ /* 0x010fe8000c101924 */
[----:B------:R-:W4:Y:S04]  /*34a0*/  LDG.E R13, desc[UR36][R4.64+0x80] ;  /* 0x00008024040d7981 */ /* 0x000f28000c1e1900 */
[----:B----4-:R4:W-:Y:S04]  /*34b0*/  STG.E desc[UR36][R2.64+0x80], R13 ;  /* 0x0000800d02007986 */ /* 0x0109e8000c101924 */
[----:B------:R-:W5:Y:S04]  /*34c0*/  LDG.E R15, desc[UR36][R4.64+0x100] ;  /* 0x00010024040f7981 */ /* 0x000f68000c1e1900 */
[----:B-----5:R-:W-:Y:S04]  /*34d0*/  STG.E desc[UR36][R2.64+0x100], R15 ;  /* 0x0001000f02007986 */ /* 0x020fe8000c101924 */
[----:B------:R-:W5:Y:S04]  /*34e0*/  LDG.E R17, desc[UR36][R4.64+0x180] ;  /* 0x0001802404117981 */ /* 0x000f68000c1e1900 */
[----:B-----5:R-:W-:Y:S04]  /*34f0*/  STG.E desc[UR36][R2.64+0x180], R17 ;  /* 0x0001801102007986 */ /* 0x020fe8000c101924 */
[----:B0-----:R-:W5:Y:S01]  /*3500*/  LDG.E R7, desc[UR36][R4.64+0x200] ;  /* 0x0002002404077981 */ /* 0x001f62000c1e1900 */
[----:B------:R-:W-:-:S02]  /*3510*/  IADD3 R6, P2, PT, R4, 0x400, RZ ;  /* 0x0000040004067810 */ /* 0x000fc40007f5e0ff */
[----:B------:R-:W-:Y:S01]  /*3520*/  IADD3 R0, P3, PT, R2, 0x400, RZ ;  /* 0x0000040002007810 */ /* 0x000fe20007f7e0ff */
[----:B-----5:R-:W-:Y:S04]  /*3530*/  STG.E desc[UR36][R2.64+0x200], R7 ;  /* 0x0002000702007986 */ /* 0x020fe8000c101924 */
[----:B---3--:R0:W3:Y:S01]  /*3540*/  LDG.E R9, desc[UR36][R4.64+0x280] ;  /* 0x0002802404097981 */ /* 0x0080e2000c1e1900 */
[----:B------:R-:W-:Y:S01]  /*3550*/  IADD3 R58, P1, PT, R58, 0x100, RZ ;  /* 0x000001003a3a7810 */ /* 0x000fe20007f3e0ff */
[----:B----4-:R-:W-:Y:S01]  /*3560*/  IMAD.X R13, RZ, RZ, R5, P2 ;  /* 0x000000ffff0d7224 */ /* 0x010fe200010e0605 */
[----:B------:R-:W-:Y:S01]  /*3570*/  PLOP3.LUT P0, PT, PT, PT, PT, 0x8, 0x80 ;  /* 0x000000000080781c */ /* 0x000fe20003f0e170 */
[----:B------:R-:W-:Y:S02]  /*3580*/  IMAD.X R11, RZ, RZ, R3, P3 ;  /* 0x000000ffff0b7224 */ /* 0x000fe400018e0603 */
[----:B------:R-:W-:-:S02]  /*3590*/  IMAD.X R59, RZ, RZ, R59, P1 ;  /* 0x000000ffff3b7224 */ /* 0x000fc400008e063b */
[----:B0-----:R-:W-:Y:S02]  /*35a0*/  IMAD.MOV.U32 R4, RZ, RZ, R6 ;  /* 0x000000ffff047224 */ /* 0x001fe400078e0006 */
[----:B------:R-:W-:Y:S01]  /*35b0*/  IMAD.MOV.U32 R5, RZ, RZ, R13 ;  /* 0x000000ffff057224 */ /* 0x000fe200078e000d */
[----:B---3--:R0:W-:Y:S02]  /*35c0*/  STG.E desc[UR36][R2.64+0x280], R9 ;  /* 0x0002800902007986 */ /* 0x0081e4000c101924 */
[----:B0-----:R-:W-:Y:S02]  /*35d0*/  IMAD.MOV.U32 R2, RZ, RZ, R0 ;  /* 0x000000ffff027224 */ /* 0x001fe400078e0000 */
[----:B------:R-:W-:-:S07]  /*35e0*/  IMAD.MOV.U32 R3, RZ, RZ, R11 ;  /* 0x000000ffff037224 */ /* 0x000fce00078e000b */
.L_x_99:
[----:B------:R-:W-:Y:S05]  /*35f0*/  BSYNC.RECONVERGENT B0 ;  /* 0x0000000000007941 */ /* 0x000fea0003800200 */
.L_x_98:
[----:B------:R-:W-:-:S04]  /*3600*/  ISETP.LT.U32.AND P1, PT, R58, R64, PT ;  /* 0x000000403a00720c */ /* 0x000fc80003f21070 */
[----:B------:R-:W-:-:S13]  /*3610*/  ISETP.LT.U32.OR.EX P0, PT, R59, R65, P0, P1 ;  /* 0x000000413b00720c */ /* 0x000fda0000701510 */
[----:B------:R-:W-:Y:S05]  /*3620*/  @!P0 EXIT ;  /* 0x000000000000894d */ /* 0x000fea0003800000 */
[----:B------:R-:W3:Y:S04]  /*3630*/  LDG.E R7, desc[UR36][R4.64+-0x100] ;  /* 0xffff002404077981 */ /* 0x000ee8000c1e1900 */
[----:B---3--:R-:W-:Y:S04]  /*3640*/  STG.E desc[UR36][R2.64+-0x100], R7 ;  /* 0xffff000702007986 */ /* 0x008fe8000c101924 */
[----:B------:R-:W3:Y:S04]  /*3650*/  LDG.E R9, desc[UR36][R4.64+-0x80] ;  /* 0xffff802404097981 */ /* 0x000ee8000c1e1900 */
[----:B---3--:R-:W-:Y:S04]  /*3660*/  STG.E desc[UR36][R2.64+-0x80], R9 ;  /* 0xffff800902007986 */ /* 0x008fe8000c101924 */
[----:B------:R-:W3:Y:S04]  /*3670*/  LDG.E R11, desc[UR36][R4.64] ;  /* 0x00000024040b7981 */ /* 0x000ee8000c1e1900 */
[----:B---3--:R-:W-:Y:S04]  /*3680*/  STG.E desc[UR36][R2.64], R11 ;  /* 0x0000000b02007986 */ /* 0x008fe8000c101924 */
[----:B------:R-:W3:Y:S04]  /*3690*/  LDG.E R13, desc[UR36][R4.64+0x80] ;  /* 0x00008024040d7981 */ /* 0x000ee8000c1e1900 */
[----:B---3--:R-:W-:Y:S01]  /*36a0*/  STG.E desc[UR36][R2.64+0x80], R13 ;  /* 0x0000800d02007986 */ /* 0x008fe2000c101924 */
[----:B------:R-:W-:Y:S05]  /*36b0*/  EXIT ;  /* 0x000000000000794d */ /* 0x000fea0003800000 */
        .weak           $__internal_1_$__cuda_sm20_rem_u64
        .type           $__internal_1_$__cuda_sm20_rem_u64,@function
        .size           $__internal_1_$__cuda_sm20_rem_u64,(.L_x_211 - $__internal_1_$__cuda_sm20_rem_u64)
$__internal_1_$__cuda_sm20_rem_u64:
[----:B------:R-:W-:Y:S02]  /*36c0*/  IMAD.MOV.U32 R8, RZ, RZ, R48 ;  /* 0x000000ffff087224 */ /* 0x000fe400078e0030 */
[----:B------:R-:W-:-:S04]  /*36d0*/  IMAD.MOV.U32 R9, RZ, RZ, R23 ;  /* 0x000000ffff097224 */ /* 0x000fc800078e0017 */
[----:B------:R-:W0:Y:S08]  /*36e0*/  I2F.U64.RP R8, R8 ;  /* 0x0000000800087312 */ /* 0x000e300000309000 */
[----:B0-----:R-:W0:Y:S02]  /*36f0*/  MUFU.RCP R4, R8 ;  /* 0x0000000800047308 */ /* 0x001e240000001000 */
[----:B0-----:R-:W-:-:S06]  /*3700*/  VIADD R6, R4, 0x1ffffffe ;  /* 0x1ffffffe04067836 */ /* 0x001fcc0000000000 */
[----:B------:R-:W0:Y:S02]  /*3710*/  F2I.U64.TRUNC R6, R6 ;  /* 0x0000000600067311 */ /* 0x000e24000020d800 */
[----:B0-----:R-:W-:-:S04]  /*3720*/  IMAD.WIDE.U32 R4, R6, R48, RZ ;  /* 0x0000003006047225 */ /* 0x001fc800078e00ff */
[----:B------:R-:W-:Y:S01]  /*3730*/  IMAD R5, R6, R23, R5 ;  /* 0x0000001706057224 */ /* 0x000fe200078e0205 */
[----:B------:R-:W-:-:S03]  /*3740*/  IADD3 R13, P0, PT, RZ, -R4, RZ ;  /* 0x80000004ff0d7210 */ /* 0x000fc60007f1e0ff */
[----:B------:R-:W-:Y:S02]  /*3750*/  IMAD R5, R7, R48, R5 ;  /* 0x0000003007057224 */ /* 0x000fe400078e0205 */
[----:B------:R-:W-:-:S04]  /*3760*/  IMAD.HI.U32 R4, R6, R13, RZ ;  /* 0x0000000d06047227 */ /* 0x000fc800078e00ff */
[----:B------:R-:W-:Y:S02]  /*3770*/  IMAD.X R11, RZ, RZ, ~R5, P0 ;  /* 0x000000ffff0b7224 */ /* 0x000fe400000e0e05 */
[----:B------:R-:W-:Y:S02]  /*3780*/  IMAD.MOV.U32 R5, RZ, RZ, R6 ;  /* 0x000000ffff057224 */ /* 0x000fe400078e0006 */
[----:B------:R-:W-:-:S04]  /*3790*/  IMAD.HI.U32 R9, R7, R11, RZ ;  /* 0x0000000b07097227 */ /* 0x000fc800078e00ff */
[----:B------:R-:W-:-:S04]  /*37a0*/  IMAD.WIDE.U32 R4, P0, R6, R11, R4 ;  /* 0x0000000b06047225 */ /* 0x000fc80007800004 */
[----:B------:R-:W-:Y:S02]  /*37b0*/  IMAD.X R9, R9, 0x1, R7, P0 ;  /* 0x0000000109097824 */ /* 0x000fe400000e0607 */
[----:B------:R-:W-:-:S04]  /*37c0*/  IMAD.HI.U32 R4, P1, R7, R13, R4 ;  /* 0x0000000d07047227 */ /* 0x000fc80007820004 */
[----:B------:R-:W-:Y:S02]  /*37d0*/  IMAD R5, R7, R11, RZ ;  /* 0x0000000b07057224 */ /* 0x000fe400078e02ff */
[----:B------:R-:W-:-:S03]  /*37e0*/  IMAD.MOV.U32 R11, RZ, RZ, 0x0 ;  /* 0x00000000ff0b7424 */ /* 0x000fc600078e00ff */
[----:B------:R-:W-:-:S04]  /*37f0*/  IADD3 R5, P2, PT, R5, R4, RZ ;  /* 0x0000000405057210 */ /* 0x000fc80007f5e0ff */
[----:B------:R-:W-:Y:S01]  /*3800*/  IADD3.X R9, PT, PT, RZ, RZ, R9, P2, P1 ;  /* 0x000000ffff097210 */ /* 0x000fe200017e2409 */
[----:B------:R-:W-:-:S04]  /*3810*/  IMAD.WIDE.U32 R6, R5, R48, RZ ;  /* 0x0000003005067225 */ /* 0x000fc800078e00ff */
[----:B------:R-:W-:Y:S01]  /*3820*/  IMAD R4, R5, R23, R7 ;  /* 0x0000001705047224 */ /* 0x000fe200078e0207 */
[----:B------:R-:W-:-:S03]  /*3830*/  IADD3 R7, P0, PT, RZ, -R6, RZ ;  /* 0x80000006ff077210 */ /* 0x000fc60007f1e0ff */
[----:B------:R-:W-:-:S04]  /*3840*/  IMAD R4, R9, R48, R4 ;  /* 0x0000003009047224 */ /* 0x000fc800078e0204 */
[----:B------:R-:W-:Y:S02]  /*3850*/  IMAD.X R6, RZ, RZ, ~R4, P0 ;  /* 0x000000ffff067224 */ /* 0x000fe400000e0e04 */
[----:B------:R-:W-:-:S04]  /*3860*/  IMAD.HI.U32 R4, R5, R7, RZ ;  /* 0x0000000705047227 */ /* 0x000fc800078e00ff */
[----:B------:R-:W-:-:S04]  /*3870*/  IMAD.WIDE.U32 R4, P0, R5, R6, R4 ;  /* 0x0000000605047225 */ /* 0x000fc80007800004 */
[----:B------:R-:W-:-:S04]  /*3880*/  IMAD.HI.U32 R4, P1, R9, R7, R4 ;  /* 0x0000000709047227 */ /* 0x000fc80007820004 */
[CC--:B------:R-:W-:Y:S02]  /*3890*/  IMAD R7, R9.reuse, R6.reuse, RZ ;  /* 0x0000000609077224 */ /* 0x0c0fe400078e02ff */
[----:B------:R-:W-:-:S03]  /*38a0*/  IMAD.HI.U32 R6, R9, R6, RZ ;  /* 0x0000000609067227 */ /* 0x000fc600078e00ff */
[----:B------:R-:W-:Y:S01]  /*38b0*/  IADD3 R7, P2, PT, R7, R4, RZ ;  /* 0x0000000407077210 */ /* 0x000fe20007f5e0ff */
[----:B------:R-:W-:Y:S02]  /*38c0*/  IMAD.X R9, R6, 0x1, R9, P0 ;  /* 0x0000000106097824 */ /* 0x000fe400000e0609 */
[----:B------:R-:W-:Y:S02]  /*38d0*/  IMAD.MOV.U32 R5, RZ, RZ, RZ ;  /* 0x000000ffff057224 */ /* 0x000fe400078e00ff */
[----:B------:R-:W-:Y:S01]  /*38e0*/  IMAD.HI.U32 R4, R7, R3, RZ ;  /* 0x0000000307047227 */ /* 0x000fe200078e00ff */
[----:B------:R-:W-:-:S03]  /*38f0*/  IADD3.X R9, PT, PT, RZ, RZ, R9, P2, P1 ;  /* 0x000000ffff097210 */ /* 0x000fc600017e2409 */
[----:B------:R-:W-:-:S04]  /*3900*/  IMAD.WIDE.U32 R4, R7, R60, R4 ;  /* 0x0000003c07047225 */ /* 0x000fc800078e0004 */
[C---:B------:R-:W-:Y:S02]  /*3910*/  IMAD R7, R9.reuse, R60, RZ ;  /* 0x0000003c09077224 */ /* 0x040fe400078e02ff */
[----:B------:R-:W-:-:S04]  /*3920*/  IMAD.HI.U32 R4, P0, R9, R3, R4 ;  /* 0x0000000309047227 */ /* 0x000fc80007800004 */
[----:B------:R-:W-:Y:S01]  /*3930*/  IMAD.HI.U32 R6, R9, R60, RZ ;  /* 0x0000003c09067227 */ /* 0x000fe200078e00ff */
[----:B------:R-:W-:-:S03]  /*3940*/  IADD3 R7, P1, PT, R7, R4, RZ ;  /* 0x0000000407077210 */ /* 0x000fc60007f3e0ff */
[----:B------:R-:W-:Y:S02]  /*3950*/  IMAD.X R6, RZ, RZ, R6, P0 ;  /* 0x000000ffff067224 */ /* 0x000fe400000e0606 */
[----:B------:R-:W-:-:S04]  /*3960*/  IMAD.WIDE.U32 R4, R7, R48, RZ ;  /* 0x0000003007047225 */ /* 0x000fc800078e00ff */
[----:B------:R-:W-:Y:S02]  /*3970*/  IMAD.X R9, RZ, RZ, R6, P1 ;  /* 0x000000ffff097224 */ /* 0x000fe400008e0606 */
[----:B------:R-:W-:Y:S01]  /*3980*/  IMAD R7, R7, R23, R5 ;  /* 0x0000001707077224 */ /* 0x000fe200078e0205 */
[----:B------:R-:W-:-:S03]  /*3990*/  IADD3 R5, P1, PT, -R4, R3, RZ ;  /* 0x0000000304057210 */ /* 0x000fc60007f3e1ff */
[-C--:B------:R-:W-:Y:S01]  /*39a0*/  IMAD R7, R9, R48.reuse, R7 ;  /* 0x0000003009077224 */ /* 0x080fe200078e0207 */
[----:B------:R-:W-:-:S03]  /*39b0*/  ISETP.GE.U32.AND P0, PT, R5, R48, PT ;  /* 0x000000300500720c */ /* 0x000fc60003f06070 */
[----:B------:R-:W-:Y:S01]  /*39c0*/  IMAD.X R4, R60, 0x1, ~R7, P1 ;  /* 0x000000013c047824 */ /* 0x000fe200008e0e07 */
[----:B------:R-:W-:-:S04]  /*39d0*/  IADD3 R3, P1, PT, -R48, R5, RZ ;  /* 0x0000000530037210 */ /* 0x000fc80007f3e1ff */
[C---:B------:R-:W-:Y:S01]  /*39e0*/  ISETP.GE.U32.AND.EX P0, PT, R4.reuse, R23, PT, P0 ;  /* 0x000000170400720c */ /* 0x040fe20003f06100 */
[----:B------:R-:W-:Y:S01]  /*39f0*/  IMAD.X R6, R4, 0x1, ~R23, P1 ;  /* 0x0000000104067824 */ /* 0x000fe200008e0e17 */
[----:B------:R-:W-:Y:S02]  /*3a00*/  ISETP.NE.U32.AND P1, PT, R48, RZ, PT ;  /* 0x000000ff3000720c */ /* 0x000fe40003f25070 */
[----:B------:R-:W-:Y:S02]  /*3a10*/  SEL R3, R3, R5, P0 ;  /* 0x0000000503037207 */ /* 0x000fe40000000000 */
[----:B------:R-:W-:Y:S02]  /*3a20*/  SEL R6, R6, R4, P0 ;  /* 0x0000000406067207 */ /* 0x000fe40000000000 */
[----:B------:R-:W-:Y:S02]  /*3a30*/  IADD3 R4, P2, PT, -R48, R3, RZ ;  /* 0x0000000330047210 */ /* 0x000fe40007f5e1ff */
[----:B------:R-:W-:-:S02]  /*3a40*/  ISETP.GE.U32.AND P0, PT, R3, R48, PT ;  /* 0x000000300300720c */ /* 0x000fc40003f06070 */
[----:B------:R-:W-:Y:S01]  /*3a50*/  ISETP.NE.AND.EX P1, PT, R23, RZ, PT, P1 ;  /* 0x000000ff1700720c */ /* 0x000fe20003f25310 */
[C---:B------:R-:W-:Y:S01]  /*3a60*/  IMAD.X R5, R6.reuse, 0x1, ~R23, P2 ;  /* 0x0000000106057824 */ /* 0x040fe200010e0e17 */
[----:B------:R-:W-:-:S04]  /*3a70*/  ISETP.GE.U32.AND.EX P0, PT, R6, R23, PT, P0 ;  /* 0x000000170600720c */ /* 0x000fc80003f06100 */
[----:B------:R-:W-:Y:S02]  /*3a80*/  SEL R4, R4, R3, P0 ;  /* 0x0000000304047207 */ /* 0x000fe40000000000 */
[----:B------:R-:W-:Y:S02]  /*3a90*/  SEL R5, R5, R6, P0 ;  /* 0x0000000605057207 */ /* 0x000fe40000000000 */
[----:B------:R-:W-:Y:S02]  /*3aa0*/  SEL R4, R4, 0xffffffff, P1 ;  /* 0xffffffff04047807 */ /* 0x000fe40000800000 */
[----:B------:R-:W-:Y:S01]  /*3ab0*/  SEL R5, R5, 0xffffffff, P1 ;  /* 0xffffffff05057807 */ /* 0x000fe20000800000 */
[----:B------:R-:W-:Y:S06]  /*3ac0*/  RET.REL.NODEC R10 `(_Z9pre_transIjEvPT_mmS1_) ;  /* 0xffffffc40a4c7950 */ /* 0x000fec0003c3ffff */
.L_x_100:
        /* <DEDUP_REMOVED lines=11> */
.L_x_211:


//--------------------- .text._Z10trans_loopIjEvPT_mmPjm --------------------------
	.section	.text._Z10trans_loopIjEvPT_mmPjm,"ax",@progbits
	.align	128
        .global         _Z10trans_loopIjEvPT_mmPjm
        .type           _Z10trans_loopIjEvPT_mmPjm,@function
        .size           _Z10trans_loopIjEvPT_mmPjm,(.L_x_212 - _Z10trans_loopIjEvPT_mmPjm)
        .other          _Z10trans_loopIjEvPT_mmPjm,@"STO_CUDA_ENTRY STV_DEFAULT"
_Z10trans_loopIjEvPT_mmPjm:
.text._Z10trans_loopIjEvPT_mmPjm:
[----:B------:R-:W-:Y:S01]  /*0000*/  LDC R1, c[0x0][0x37c] ;  /* 0x0000df00ff017b82 */ /* 0x000fe20000000800 */
[----:B------:R-:W0:Y:S07]  /*0010*/  S2R R5, SR_TID.X ;  /* 0x0000000000057919 */ /* 0x000e2e0000002100 */
[----:B------:R-:W0:Y:S01]  /*0020*/  S2UR UR4, SR_CTAID.X ;  /* 0x00000000000479c3 */ /* 0x000e220000002500 */
[----:B------:R-:W1:Y:S01]  /*0030*/  LDCU.64 UR6, c[0x0][0x390] ;  /* 0x00007200ff0677ac */ /* 0x000e620008000a00 */
[----:B------:R-:W-:Y:S01]  /*0040*/  IMAD.MOV.U32 R9, RZ, RZ, RZ ;  /* 0x000000ffff097224 */ /* 0x000fe200078e00ff */
[----:B------:R-:W2:Y:S05]  /*0050*/  LDCU.128 UR8, c[0x0][0x380] ;  /* 0x00007000ff0877ac */ /* 0x000eaa0008000c00 */
[----:B------:R-:W0:Y:S02]  /*0060*/  LDC R0, c[0x0][0x360] ;  /* 0x0000d800ff007b82 */ /* 0x000e240000000800 */
[----:B0-----:R-:W-:Y:S01]  /*0070*/  IMAD R0, R0, UR4, R5 ;  /* 0x0000000400007c24 */ /* 0x001fe2000f8e0205 */
[----:B------:R-:W-:Y:S01]  /*0080*/  LOP3.LUT R5, R5, 0x1f, RZ, 0xc0, !PT ;  /* 0x0000001f05057812 */ /* 0x000fe200078ec0ff */
[----:B------:R-:W0:Y:S03]  /*0090*/  LDCU.64 UR4, c[0x0][0x358] ;  /* 0x00006b00ff0477ac */ /* 0x000e260008000a00 */
[----:B------:R-:W-:-:S05]  /*00a0*/  SHF.R.U32.HI R3, RZ, 0x5, R0 ;  /* 0x00000005ff037819 */ /* 0x000fca0000011600 */
[----:B-1----:R-:W-:-:S04]  /*00b0*/  IMAD.WIDE.U32 R14, R3, UR6, RZ ;  /* 0x00000006030e7c25 */ /* 0x002fc8000f8e00ff */
[----:B------:R-:W-:Y:S01]  /*00c0*/  IMAD R0, R3, UR7, R15 ;  /* 0x0000000703007c24 */ /* 0x000fe2000f8e020f */
[C---:B------:R-:W-:Y:S01]  /*00d0*/  IADD3 R2, P0, PT, R14.reuse, UR6, RZ ;  /* 0x000000060e027c10 */ /* 0x040fe2000ff1e0ff */
[----:B------:R-:W1:Y:S01]  /*00e0*/  LDCU UR6, c[0x0][0x3a4] ;  /* 0x00007480ff0677ac */ /* 0x000e620008000800 */
[----:B------:R-:W-:Y:S02]  /*00f0*/  IADD3 R7, P1, PT, R14, 0x20, RZ ;  /* 0x000000200e077810 */ /* 0x000fe40007f3e0ff */
[----:B------:R-:W-:Y:S01]  /*0100*/  IADD3.X R3, PT, PT, R0, UR7, RZ, P0, !PT ;  /* 0x0000000700037c10 */ /* 0x000fe200087fe4ff */
[----:B------:R-:W3:Y:S01]  /*0110*/  LDCU UR7, c[0x0][0x3a0] ;  /* 0x00007400ff0777ac */ /* 0x000ee20008000800 */
[----:B--2---:R-:W-:Y:S01]  /*0120*/  ISETP.LT.U32.AND P0, PT, R2, UR10, PT ;  /* 0x0000000a02007c0c */ /* 0x004fe2000bf01070 */
[----:B------:R-:W-:Y:S01]  /*0130*/  IMAD.X R6, RZ, RZ, R0, P1 ;  /* 0x000000ffff067224 */ /* 0x000fe200008e0600 */
[----:B------:R-:W-:Y:S02]  /*0140*/  LOP3.LUT R4, RZ, R14, RZ, 0x33, !PT ;  /* 0x0000000eff047212 */ /* 0x000fe400078e33ff */
[----:B------:R-:W-:-:S04]  /*0150*/  ISETP.LT.U32.AND.EX P0, PT, R3, UR11, PT, P0 ;  /* 0x0000000b03007c0c */ /* 0x000fc8000bf01100 */
[----:B------:R-:W-:Y:S02]  /*0160*/  SEL R2, R2, UR10, P0 ;  /* 0x0000000a02027c07 */ /* 0x000fe40008000000 */
[----:B------:R-:W-:Y:S01]  /*0170*/  SEL R3, R3, UR11, P0 ;  /* 0x0000000b03037c07 */ /* 0x000fe20008000000 */
[----:B------:R-:W2:Y:S01]  /*0180*/  LDCU.64 UR10, c[0x0][0x398] ;  /* 0x00007300ff0a77ac */ /* 0x000ea20008000a00 */
[----:B------:R-:W-:-:S04]  /*0190*/  ISETP.GT.U32.AND P0, PT, R2, R7, PT ;  /* 0x000000070200720c */ /* 0x000fc80003f04070 */
[----:B------:R-:W-:-:S04]  /*01a0*/  ISETP.GT.U32.AND.EX P0, PT, R3, R6, PT, P0 ;  /* 0x000000060300720c */ /* 0x000fc80003f04100 */
[----:B------:R-:W-:Y:S02]  /*01b0*/  SEL R7, R2, R7, P0 ;  /* 0x0000000702077207 */ /* 0x000fe40000000000 */
[----:B------:R-:W-:Y:S02]  /*01c0*/  SEL R6, R3, R6, P0 ;  /* 0x0000000603067207 */ /* 0x000fe40000000000 */
[----:B------:R-:W-:Y:S02]  /*01d0*/  IADD3 R4, P1, PT, R4, R7, RZ ;  /* 0x0000000704047210 */ /* 0x000fe40007f3e0ff */
[----:B------:R-:W-:Y:S02]  /*01e0*/  LOP3.LUT R7, RZ, R0, RZ, 0x33, !PT ;  /* 0x00000000ff077212 */ /* 0x000fe400078e33ff */
[----:B------:R-:W-:-:S03]  /*01f0*/  IADD3 R11, P0, PT, R5, R14, RZ ;  /* 0x0000000e050b7210 */ /* 0x000fc60007f1e0ff */
[----:B------:R-:W-:Y:S01]  /*0200*/  IMAD.X R7, R7, 0x1, R6, P1 ;  /* 0x0000000107077824 */ /* 0x000fe200008e0606 */
[----:B------:R-:W-:Y:S01]  /*0210*/  LEA R8, P1, R11, UR8, 0x2 ;  /* 0x000000080b087c11 */ /* 0x000fe2000f8210ff */
[----:B------:R-:W-:-:S03]  /*0220*/  IMAD.X R10, RZ, RZ, R0, P0 ;  /* 0x000000ffff0a7224 */ /* 0x000fc600000e0600 */
[----:B------:R-:W-:Y:S02]  /*0230*/  SHF.R.U64 R6, R4, 0x5, R7 ;  /* 0x0000000504067819 */ /* 0x000fe40000001207 */
[----:B------:R-:W-:Y:S01]  /*0240*/  LEA.HI.X R11, R11, UR9, R10, 0x2, P1 ;  /* 0x000000090b0b7c11 */ /* 0x000fe200088f140a */
[----:B------:R-:W-:Y:S01]  /*0250*/  IMAD.MOV.U32 R10, RZ, RZ, RZ ;  /* 0x000000ffff0a7224 */ /* 0x000fe200078e00ff */
[----:B------:R-:W-:Y:S02]  /*0260*/  IADD3 R6, P0, PT, R6, 0x1, RZ ;  /* 0x0000000106067810 */ /* 0x000fe40007f1e0ff */
[----:B------:R-:W-:Y:S02]  /*0270*/  IADD3 R8, P1, PT, R8, 0x200, RZ ;  /* 0x0000020008087810 */ /* 0x000fe40007f3e0ff */
[----:B------:R-:W-:Y:S02]  /*0280*/  LEA.HI.X R13, R7, RZ, RZ, 0x1b, P0 ;  /* 0x000000ff070d7211 */ /* 0x000fe400000fdcff */
[----:B------:R-:W-:Y:S01]  /*0290*/  LOP3.LUT R12, R6, 0xfffffff8, RZ, 0xc0, !PT ;  /* 0xfffffff8060c7812 */ /* 0x000fe200078ec0ff */
[----:B------:R-:W-:Y:S01]  /*02a0*/  IMAD.X R11, RZ, RZ, R11, P1 ;  /* 0x000000ffff0b7224 */ /* 0x000fe200008e060b */
[----:B0123--:R-:W-:-:S07]  /*02b0*/  LOP3.LUT R13, R13, 0xfffffff, RZ, 0xc0, !PT ;  /* 0x0fffffff0d0d7812 */ /* 0x00ffce00078ec0ff */
.L_x_168:
[----:B------:R-:W-:Y:S01]  /*02c0*/  ISETP.GE.U32.AND P0, PT, R14, R2, PT ;  /* 0x000000020e00720c */ /* 0x000fe20003f06070 */
[----:B------:R-:W-:Y:S05]  /*02d0*/  YIELD ;  /* 0x0000000000007946 */ /* 0x000fea0003800000 */
[----:B------:R-:W-:Y:S01]  /*02e0*/  ISETP.GE.U32.AND.EX P0, PT, R0, R3, PT, P0 ;  /* 0x000000030000720c */ /* 0x000fe20003f06100 */
[----:B------:R-:W-:-:S12]  /*02f0*/  BSSY B0, `(.L_x_101) ;  /* 0x0000286000007945 */ /* 0x000fd80003800000 */
[----:B0123--:R-:W-:Y:S05]  /*0300*/  @P0 BRA `(.L_x_102) ;  /* 0x0000002800100947 */ /* 0x00ffea0003800000 */
[----:B------:R-:W0:Y:S01]  /*0310*/  LDC R23, c[0x0][0x3a0] ;  /* 0x0000e800ff177b82 */ /* 0x000e220000000800 */
[----:B------:R-:W-:Y:S01]  /*0320*/  ISETP.GE.U32.AND P0, PT, R4, 0xe0, PT ;  /* 0x000000e00400780c */ /* 0x000fe20003f06070 */
[----:B------:R-:W-:Y:S01]  /*0330*/  BSSY B1, `(.L_x_103) ;  /* 0x000013f000017945 */ /* 0x000fe20003800000 */
[----:B------:R-:W-:Y:S02]  /*0340*/  IMAD.MOV.U32 R22, RZ, RZ, R14 ;  /* 0x000000ffff167224 */ /* 0x000fe400078e000e */
[----:B------:R-:W-:Y:S01]  /*0350*/  ISETP.GE.U32.AND.EX P0, PT, R7, RZ, PT, P0 ;  /* 0x000000ff0700720c */ /* 0x000fe20003f06100 */
[----:B------:R-:W-:Y:S02]  /*0360*/  IMAD.MOV.U32 R24, RZ, RZ, R0 ;  /* 0x000000ffff187224 */ /* 0x000fe400078e0000 */
[----:B------:R-:W1:Y:S01]  /*0370*/  LDC R25, c[0x0][0x3a4] ;  /* 0x0000e900ff197b82 */ /* 0x000e620000000800 */
[----:B------:R-:W-:-:S09]  /*0380*/  IMAD.MOV.U32 R26, RZ, RZ, RZ ;  /* 0x000000ffff1a7224 */ /* 0x000fd200078e00ff */
[----:B------:R-:W-:Y:S05]  /*0390*/  @!P0 BRA `(.L_x_104) ;  /* 0x0000001000e08947 */ /* 0x000fea0003800000 */
[----:B------:R-:W-:Y:S02]  /*03a0*/  IMAD.MOV.U32 R18, RZ, RZ, R8 ;  /* 0x000000ffff127224 */ /* 0x000fe400078e0008 */
[----:B------:R-:W-:Y:S02]  /*03b0*/  IMAD.MOV.U32 R19, RZ, RZ, R11 ;  /* 0x000000ffff137224 */ /* 0x000fe400078e000b */
[----:B------:R-:W-:Y:S02]  /*03c0*/  IMAD.MOV.U32 R30, RZ, RZ, R12 ;  /* 0x000000ffff1e7224 */ /* 0x000fe400078e000c */
[----:B------:R-:W-:Y:S02]  /*03d0*/  IMAD.MOV.U32 R32, RZ, RZ, R13 ;  /* 0x000000ffff207224 */ /* 0x000fe400078e000d */
[----:B------:R-:W-:Y:S02]  /*03e0*/  IMAD.MOV.U32 R22, RZ, RZ, R14 ;  /* 0x000000ffff167224 */ /* 0x000fe400078e000e */
[----:B------:R-:W-:-:S07]  /*03f0*/  IMAD.MOV.U32 R24, RZ, RZ, R0 ;  /* 0x000000ffff187224 */ /* 0x000fce00078e0000 */
.L_x_137:
[----:B--2---:R2:W5:Y:S01]  /*0400*/  LDG.E R27, desc[UR4][R18.64+-0x200] ;  /* 0xfffe0004121b7981 */ /* 0x004562000c1e1900 */
[----:B------:R-:W-:Y:S05]  /*0410*/  YIELD ;  /* 0x0000000000007946 */ /* 0x000fea0003800000 */
[----:B------:R-:W-:Y:S01]  /*0420*/  UISETP.NE.U32.AND UP0, UPT, UR6, URZ, UPT ;  /* 0x000000ff0600728c */ /* 0x000fe2000bf05070 */
[----:B------:R-:W-:-:S04]  /*0430*/  IADD3 R30, P0, PT, R30, -0x8, RZ ;  /* 0xfffffff81e1e7810 */ /* 0x000fc80007f1e0ff */
[----:B------:R-:W-:Y:S02]  /*0440*/  IADD3.X R32, PT, PT, R32, -0x1, RZ, P0, !PT ;  /* 0xffffffff20207810 */ /* 0x000fe400007fe4ff */
[----:B------:R-:W-:-:S04]  /*0450*/  ISETP.NE.U32.AND P0, PT, R30, RZ, PT ;  /* 0x000000ff1e00720c */ /* 0x000fc80003f05070 */
[----:B------:R-:W-:Y:S01]  /*0460*/  ISETP.NE.AND.EX P0, PT, R32, RZ, PT, P0 ;  /* 0x000000ff2000720c */ /* 0x000fe20003f05300 */
[----:B--2---:R-:W-:-:S12]  /*0470*/  BRA.U UP0, `(.L_x_105) ;  /* 0x00000001004c7547 */ /* 0x004fd8000b800000 */
[----:B------:R-:W2:Y:S01]  /*0480*/  I2F.U32.RP R20, UR7 ;  /* 0x0000000700147d06 */ /* 0x000ea20008209000 */
[----:B------:R-:W-:-:S07]  /*0490*/  ISETP.NE.U32.AND P2, PT, RZ, UR7, PT ;  /* 0x00000007ff007c0c */ /* 0x000fce000bf45070 */
[----:B--2---:R-:W2:Y:S02]  /*04a0*/  MUFU.RCP R20, R20 ;  /* 0x0000001400147308 */ /* 0x004ea40000001000 */
[----:B--2---:R-:W-:-:S06]  /*04b0*/  VIADD R16, R20, 0xffffffe ;  /* 0x0ffffffe14107836 */ /* 0x004fcc0000000000 */
[----:B------:R2:W3:Y:S02]  /*04c0*/  F2I.FTZ.U32.TRUNC.NTZ R17, R16 ;  /* 0x0000001000117305 */ /* 0x0004e4000021f000 */
[----:B--2---:R-:W-:Y:S02]  /*04d0*/  IMAD.MOV.U32 R16, RZ, RZ, RZ ;  /* 0x000000ffff107224 */ /* 0x004fe400078e00ff */
        /* <DEDUP_REMOVED lines=13> */
.L_x_105:
[----:B------:R-:W-:-:S07]  /*05b0*/  MOV R28, 0x5d0 ;  /* 0x000005d0001c7802 */ /* 0x000fce0000000f00 */
[----:B01---5:R-:W-:Y:S05]  /*05c0*/  CALL.REL.NOINC `($__internal_2_$__cuda_sm20_rem_u64) ;  /* 0x00000024007c7944 */ /* 0x023fea0003c00000 */
.L_x_106:
[--C-:B------:R-:W-:Y:S01]  /*05d0*/  SHF.R.U64 R16, R20, 0x16, R21.reuse ;  /* 0x0000001614107819 */ /* 0x100fe20000001215 */
[----:B------:R-:W-:Y:S01]  /*05e0*/  BSSY.RECONVERGENT B2, `(.L_x_107) ;  /* 0x000000b000027945 */ /* 0x000fe20003800200 */
[----:B------:R-:W-:Y:S02]  /*05f0*/  SHF.R.U32.HI R17, RZ, 0x16, R21 ;  /* 0x00000016ff117819 */ /* 0x000fe40000011615 */
[----:B------:R-:W-:-:S04]  /*0600*/  ISETP.NE.U32.AND P1, PT, R16, R9, PT ;  /* 0x000000091000720c */ /* 0x000fc80003f25070 */
[----:B------:R-:W-:-:S13]  /*0610*/  ISETP.NE.AND.EX P1, PT, R17, R10, PT, P1 ;  /* 0x0000000a1100720c */ /* 0x000fda0003f25310 */
[----:B------:R-:W-:Y:S05]  /*0620*/  @P1 BRA `(.L_x_108) ;  /* 0x0000000000181947 */ /* 0x000fea0003800000 */
[----:B------:R-:W-:-:S04]  /*0630*/  LEA R16, P1, R20, UR10, 0x2 ;  /* 0x0000000a14107c11 */ /* 0x000fc8000f8210ff */
[----:B------:R-:W-:Y:S01]  /*0640*/  LEA.HI.X R17, R20, UR11, R21, 0x2, P1 ;  /* 0x0000000b14117c11 */ /* 0x000fe200088f1415 */
[----:B------:R-:W-:-:S05]  /*0650*/  IMAD.MOV.U32 R21, RZ, RZ, 0x1 ;  /* 0x00000001ff157424 */ /* 0x000fca00078e00ff */
[----:B------:R2:W-:Y:S04]  /*0660*/  REDG.E.ADD.STRONG.GPU desc[UR4][R16.64], R21 ;  /* 0x000000151000798e */ /* 0x0005e8000c12e104 */
[----:B------:R2:W-:Y:S04]  /*0670*/  REDG.E.ADD.STRONG.GPU desc[UR4][R16.64+0xc], R21 ;  /* 0x00000c151000798e */ /* 0x0005e8000c12e104 */
[----:B------:R2:W-:Y:S02]  /*0680*/  REDG.E.ADD.STRONG.GPU desc[UR4][R16.64+0x18], R21 ;  /* 0x000018151000798e */ /* 0x0005e4000c12e104 */
.L_x_108:
[----:B------:R-:W-:Y:S05]  /*0690*/  BSYNC.RECONVERGENT B2 ;  /* 0x0000000000027941 */ /* 0x000fea0003800200 */
.L_x_107:
[----:B------:R3:W5:Y:S01]  /*06a0*/  LDG.E R27, desc[UR4][R18.64+-0x180] ;  /* 0xfffe8004121b7981 */ /* 0x000762000c1e1900 */
[----:B------:R-:W-:-:S09]  /*06b0*/  UISETP.NE.U32.AND UP0, UPT, UR6, URZ, UPT ;  /* 0x000000ff0600728c */ /* 0x000fd2000bf05070 */
[----:B---3--:R-:W-:Y:S05]  /*06c0*/  BRA.U UP0, `(.L_x_109) ;  /* 0x00000001004c7547 */ /* 0x008fea000b800000 */
[----:B--2---:R-:W2:Y:S01]  /*06d0*/  I2F.U32.RP R21, UR7 ;  /* 0x0000000700157d06 */ /* 0x004ea20008209000 */
[----:B------:R-:W-:Y:S01]  /*06e0*/  IMAD.MOV.U32 R16, RZ, RZ, RZ ;  /* 0x000000ffff107224 */ /* 0x000fe200078e00ff */
[----:B------:R-:W-:-:S06]  /*06f0*/  ISETP.NE.U32.AND P2, PT, RZ, UR7, PT ;  /* 0x00000007ff007c0c */ /* 0x000fcc000bf45070 */
[----:B--2---:R-:W2:Y:S02]  /*0700*/  MUFU.RCP R21, R21 ;  /* 0x0000001500157308 */ /* 0x004ea40000001000 */
[----:B--2---:R-:W-:Y:S02]  /*0710*/  VIADD R17, R21, 0xffffffe ;  /* 0x0ffffffe15117836 */ /* 0x004fe40000000000 */
[----:B------:R-:W-:-:S04]  /*0720*/  IMAD.MOV.U32 R21, RZ, RZ, RZ ;  /* 0x000000ffff157224 */ /* 0x000fc800078e00ff */
[----:B------:R-:W2:Y:S02]  /*0730*/  F2I.FTZ.U32.TRUNC.NTZ R17, R17 ;  /* 0x0000001100117305 */ /* 0x000ea4000021f000 */
[----:B--2---:R-:W-:-:S04]  /*0740*/  IMAD.MOV R29, RZ, RZ, -R17 ;  /* 0x000000ffff1d7224 */ /* 0x004fc800078e0a11 */
[----:B------:R-:W-:-:S04]  /*0750*/  IMAD R29, R29, UR7, RZ ;  /* 0x000000071d1d7c24 */ /* 0x000fc8000f8e02ff */
[----:B------:R-:W-:-:S06]  /*0760*/  IMAD.HI.U32 R16, R17, R29, R16 ;  /* 0x0000001d11107227 */ /* 0x000fcc00078e0010 */
        /* <DEDUP_REMOVED lines=9> */
.L_x_109:
[----:B------:R-:W-:-:S07]  /*0800*/  MOV R28, 0x820 ;  /* 0x00000820001c7802 */ /* 0x000fce0000000f00 */
[----:B012--5:R-:W-:Y:S05]  /*0810*/  CALL.REL.NOINC `($__internal_2_$__cuda_sm20_rem_u64) ;  /* 0x0000002000e87944 */ /* 0x027fea0003c00000 */
.L_x_110:
        /* <DEDUP_REMOVED lines=12> */
.L_x_112:
[----:B------:R-:W-:Y:S05]  /*08e0*/  BSYNC.RECONVERGENT B2 ;  /* 0x0000000000027941 */ /* 0x000fea0003800200 */
.L_x_111:
[----:B------:R3:W5:Y:S01]  /*08f0*/  LDG.E R27, desc[UR4][R18.64+-0x100] ;  /* 0xffff0004121b7981 */ /* 0x000762000c1e1900 */
[----:B------:R-:W-:-:S09]  /*0900*/  UISETP.NE.U32.AND UP0, UPT, UR6, URZ, UPT ;  /* 0x000000ff0600728c */ /* 0x000fd2000bf05070 */
[----:B---3--:R-:W-:Y:S05]  /*0910*/  BRA.U UP0, `(.L_x_113) ;  /* 0x00000001004c7547 */ /* 0x008fea000b800000 */
[----:B--2---:R-:W2:Y:S01]  /*0920*/  I2F.U32.RP R21, UR7 ;  /* 0x0000000700157d06 */ /* 0x004ea20008209000 */
[----:B------:R-:W-:Y:S01]  /*0930*/  HFMA2 R16, -RZ, RZ, 0, 0 ;  /* 0x00000000ff107431 */ /* 0x000fe200000001ff */
        /* <DEDUP_REMOVED lines=17> */
.L_x_113:
[----:B------:R-:W-:-:S07]  /*0a50*/  MOV R28, 0xa70 ;  /* 0x00000a70001c7802 */ /* 0x000fce0000000f00 */
[----:B012--5:R-:W-:Y:S05]  /*0a60*/  CALL.REL.NOINC `($__internal_2_$__cuda_sm20_rem_u64) ;  /* 0x0000002000547944 */ /* 0x027fea0003c00000 */
.L_x_114:
        /* <DEDUP_REMOVED lines=12> */
.L_x_116:
[----:B------:R-:W-:Y:S05]  /*0b30*/  BSYNC.RECONVERGENT B2 ;  /* 0x0000000000027941 */ /* 0x000fea0003800200 */
.L_x_115:
        /* <DEDUP_REMOVED lines=22> */
.L_x_117:
[----:B------:R-:W-:-:S07]  /*0ca0*/  MOV R28, 0xcc0 ;  /* 0x00000cc0001c7802 */ /* 0x000fce0000000f00 */
[----:B012--5:R-:W-:Y:S05]  /*0cb0*/  CALL.REL.NOINC `($__internal_2_$__cuda_sm20_rem_u64) ;  /* 0x0000001c00c07944 */ /* 0x027fea0003c00000 */
.L_x_118:
        /* <DEDUP_REMOVED lines=12> */
.L_x_120:
[----:B------:R-:W-:Y:S05]  /*0d80*/  BSYNC.RECONVERGENT B2 ;  /* 0x0000000000027941 */ /* 0x000fea0003800200 */
.L_x_119:
        /* <DEDUP_REMOVED lines=22> */
.L_x_121:
[----:B------:R-:W-:-:S07]  /*0ef0*/  MOV R28, 0xf10 ;  /* 0x00000f10001c7802 */ /* 0x000fce0000000f00 */
[----:B012--5:R-:W-:Y:S05]  /*0f00*/  CALL.REL.NOINC `($__internal_2_$__cuda_sm20_rem_u64) ;  /* 0x0000001c002c7944 */ /* 0x027fea0003c00000 */
.L_x_122:
        /* <DEDUP_REMOVED lines=12> */
.L_x_124:
[----:B------:R-:W-:Y:S05]  /*0fd0*/  BSYNC.RECONVERGENT B2 ;  /* 0x0000000000027941 */ /* 0x000fea0003800200 */
.L_x_123:
        /* <DEDUP_REMOVED lines=19> */
[----:B------:R-:W-:Y:S02]  /*1110*/  @P1 IADD3 R20, PT, PT, R20, -UR7, RZ ;  /* 0x8000000714141c10 */ /* 0x000fe4000fffe0ff */
[----:B------:R-:W-:Y:S01]  /*1120*/  @!P2 LOP3.LUT R20, RZ, UR7, RZ, 0x33, !PT ;  /* 0x00000007ff14ac12 */ /* 0x000fe2000f8e33ff */
[----:B------:R-:W-:Y:S06]  /*1130*/  BRA `(.L_x_126) ;  /* 0x0000000000087947 */ /* 0x000fec0003800000 */
.L_x_125:
[----:B------:R-:W-:-:S07]  /*1140*/  MOV R28, 0x1160 ;  /* 0x00001160001c7802 */ /* 0x000fce0000000f00 */
[----:B012--5:R-:W-:Y:S05]  /*1150*/  CALL.REL.NOINC `($__internal_2_$__cuda_sm20_rem_u64) ;  /* 0x0000001800987944 */ /* 0x027fea0003c00000 */
.L_x_126:
        /* <DEDUP_REMOVED lines=12> */
.L_x_128:
[----:B------:R-:W-:Y:S05]  /*1220*/  BSYNC.RECONVERGENT B2 ;  /* 0x0000000000027941 */ /* 0x000fea0003800200 */
.L_x_127:
        /* <DEDUP_REMOVED lines=22> */
.L_x_129:
[----:B------:R-:W-:-:S07]  /*1390*/  MOV R28, 0x13b0 ;  /* 0x000013b0001c7802 */ /* 0x000fce0000000f00 */
[----:B012--5:R-:W-:Y:S05]  /*13a0*/  CALL.REL.NOINC `($__internal_2_$__cuda_sm20_rem_u64) ;  /* 0x0000001800047944 */ /* 0x027fea0003c00000 */
.L_x_130:
        /* <DEDUP_REMOVED lines=12> */
.L_x_132:
[----:B------:R-:W-:Y:S05]  /*1470*/  BSYNC.RECONVERGENT B2 ;  /* 0x0000000000027941 */ /* 0x000fea0003800200 */
.L_x_131:
        /* <DEDUP_REMOVED lines=22> */
.L_x_133:
[----:B------:R-:W-:-:S07]  /*15e0*/  MOV R28, 0x1600 ;  /* 0x00001600001c7802 */ /* 0x000fce0000000f00 */
[----:B012--5:R-:W-:Y:S05]  /*15f0*/  CALL.REL.NOINC `($__internal_2_$__cuda_sm20_rem_u64) ;  /* 0x0000001400707944 */ /* 0x027fea0003c00000 */
.L_x_134:
        /* <DEDUP_REMOVED lines=12> */
.L_x_136:
[----:B------:R-:W-:Y:S05]  /*16c0*/  BSYNC.RECONVERGENT B2 ;  /* 0x0000000000027941 */ /* 0x000fea0003800200 */
.L_x_135:
[----:B------:R-:W-:Y:S02]  /*16d0*/  IADD3 R22, P1, PT, R22, 0x100, RZ ;  /* 0x0000010016167810 */ /* 0x000fe40007f3e0ff */
[----:B------:R-:W-:-:S03]  /*16e0*/  IADD3 R18, P2, PT, R18, 0x400, RZ ;  /* 0x0000040012127810 */ /* 0x000fc60007f5e0ff */
[----:B------:R-:W-:Y:S02]  /*16f0*/  IMAD.X R24, RZ, RZ, R24, P1 ;  /* 0x000000ffff187224 */ /* 0x000fe400008e0618 */
[----:B------:R-:W-:Y:S01]  /*1700*/  IMAD.X R19, RZ, RZ, R19, P2 ;  /* 0x000000ffff137224 */ /* 0x000fe200010e0613 */
[----:B------:R-:W-:Y:S07]  /*1710*/  @P0 BRA `(.L_x_137) ;  /* 0xffffffec00380947 */ /* 0x000fee000383ffff */
.L_x_104:
[----:B------:R-:W-:Y:S05]  /*1720*/  BSYNC B1 ;  /* 0x0000000000017941 */ /* 0x000fea0003800000 */
.L_x_103:
[----:B--2---:R-:W-:-:S04]  /*1730*/  LOP3.LUT R16, R6, 0x7, RZ, 0xc0, !PT ;  /* 0x0000000706107812 */ /* 0x004fc800078ec0ff */
[----:B------:R-:W-:-:S04]  /*1740*/  ISETP.NE.U32.AND P0, PT, R16, RZ, PT ;  /* 0x000000ff1000720c */ /* 0x000fc80003f05070 */
[----:B------:R-:W-:-:S13]  /*1750*/  ISETP.NE.AND.EX P0, PT, RZ, RZ, PT, P0 ;  /* 0x000000ffff00720c */ /* 0x000fda0003f05300 */
[----:B------:R-:W-:Y:S05]  /*1760*/  @!P0 BRA `(.L_x_102) ;  /* 0x0000001000f88947 */ /* 0x000fea0003800000 */
[----:B------:R-:W-:Y:S01]  /*1770*/  IADD3 R16, P1, PT, R16, -0x1, RZ ;  /* 0xffffffff10107810 */ /* 0x000fe20007f3e0ff */
[----:B------:R-:W-:Y:S03]  /*1780*/  BSSY.RECONVERGENT B1, `(.L_x_138) ;  /* 0x00000ae000017945 */ /* 0x000fe60003800200 */
[----:B------:R-:W-:Y:S01]  /*1790*/  ISETP.GE.U32.AND P0, PT, R16, 0x3, PT ;  /* 0x000000031000780c */ /* 0x000fe20003f06070 */
[----:B------:R-:W-:-:S05]  /*17a0*/  IMAD.X R16, RZ, RZ, -0x1, P1 ;  /* 0xffffffffff107424 */ /* 0x000fca00008e06ff */
[----:B------:R-:W-:-:S13]  /*17b0*/  ISETP.GE.U32.AND.EX P0, PT, R16, RZ, PT, P0 ;  /* 0x000000ff1000720c */ /* 0x000fda0003f06100 */
[----:B------:R-:W-:Y:S05]  /*17c0*/  @!P0 BRA `(.L_x_139) ;  /* 0x0000000800a48947 */ /* 0x000fea0003800000 */
[----:B------:R-:W2:Y:S01]  /*17d0*/  LDCU.64 UR8, c[0x0][0x380] ;  /* 0x00007000ff0877ac */ /* 0x000ea20008000a00 */
[----:B------:R-:W-:-:S05]  /*17e0*/  IADD3 R16, P0, PT, R5, R22, RZ ;  /* 0x0000001605107210 */ /* 0x000fca0007f1e0ff */
[----:B------:R-:W-:Y:S01]  /*17f0*/  IMAD.X R17, RZ, RZ, R24, P0 ;  /* 0x000000ffff117224 */ /* 0x000fe200000e0618 */
[C---:B--2---:R-:W-:Y:S01]  /*1800*/  LEA R18, P0, R16.reuse, UR8, 0x2 ;  /* 0x0000000810127c11 */ /* 0x044fe2000f8010ff */
[----:B------:R-:W2:Y:S03]  /*1810*/  LDCU UR8, c[0x0][0x3a4] ;  /* 0x00007480ff0877ac */ /* 0x000ea60008000800 */
[----:B------:R-:W-:-:S05]  /*1820*/  LEA.HI.X R19, R16, UR9, R17, 0x2, P0 ;  /* 0x0000000910137c11 */ /* 0x000fca00080f1411 */
[----:B------:R3:W5:Y:S01]  /*1830*/  LDG.E R27, desc[UR4][R18.64] ;  /* 0x00000004121b7981 */ /* 0x000762000c1e1900 */
[----:B--2---:R-:W-:-:S09]  /*1840*/  UISETP.NE.U32.AND UP0, UPT, UR8, URZ, UPT ;  /* 0x000000ff0800728c */ /* 0x004fd2000bf05070 */
[----:B---3--:R-:W-:Y:S05]  /*1850*/  BRA.U UP0, `(.L_x_140) ;  /* 0x0000000100507547 */ /* 0x008fea000b800000 */
[----:B------:R-:W2:Y:S01]  /*1860*/  LDCU UR8, c[0x0][0x3a0] ;  /* 0x00007400ff0877ac */ /* 0x000ea20008000800 */
[----:B------:R-:W-:Y:S01]  /*1870*/  IMAD.MOV.U32 R16, RZ, RZ, RZ ;  /* 0x000000ffff107224 */ /* 0x000fe200078e00ff */
[----:B--2---:R-:W2:Y:S01]  /*1880*/  I2F.U32.RP R21, UR8 ;  /* 0x0000000800157d06 */ /* 0x004ea20008209000 */
[----:B------:R-:W-:-:S07]  /*1890*/  ISETP.NE.U32.AND P1, PT, RZ, UR8, PT ;  /* 0x00000008ff007c0c */ /* 0x000fce000bf25070 */
        /* <DEDUP_REMOVED lines=16> */
.L_x_140:
[----:B------:R-:W-:-:S07]  /*19a0*/  MOV R28, 0x19c0 ;  /* 0x000019c0001c7802 */ /* 0x000fce0000000f00 */
[----:B01---5:R-:W-:Y:S05]  /*19b0*/  CALL.REL.NOINC `($__internal_2_$__cuda_sm20_rem_u64) ;  /* 0x0000001000807944 */ /* 0x023fea0003c00000 */
.L_x_141:
[--C-:B------:R-:W-:Y:S01]  /*19c0*/  SHF.R.U64 R16, R20, 0x16, R21.reuse ;  /* 0x0000001614107819 */ /* 0x100fe20000001215 */
[----:B------:R-:W-:Y:S01]  /*19d0*/  BSSY.RECONVERGENT B2, `(.L_x_142) ;  /* 0x000000c000027945 */ /* 0x000fe20003800200 */
[----:B------:R-:W-:Y:S02]  /*19e0*/  SHF.R.U32.HI R17, RZ, 0x16, R21 ;  /* 0x00000016ff117819 */ /* 0x000fe40000011615 */
[----:B------:R-:W-:-:S04]  /*19f0*/  ISETP.NE.U32.AND P0, PT, R16, R9, PT ;  /* 0x000000091000720c */ /* 0x000fc80003f05070 */
[----:B------:R-:W-:-:S13]  /*1a00*/  ISETP.NE.AND.EX P0, PT, R17, R10, PT, P0 ;  /* 0x0000000a1100720c */ /* 0x000fda0003f05300 */
[----:B------:R-:W-:Y:S05]  /*1a10*/  @P0 BRA `(.L_x_143) ;  /* 0x00000000001c0947 */ /* 0x000fea0003800000 */
[----:B------:R-:W2:Y:S02]  /*1a20*/  LDCU.64 UR8, c[0x0][0x398] ;  /* 0x00007300ff0877ac */ /* 0x000ea40008000a00 */
[----:B--2---:R-:W-:-:S04]  /*1a30*/  LEA R16, P0, R20, UR8, 0x2 ;  /* 0x0000000814107c11 */ /* 0x004fc8000f8010ff */
[----:B------:R-:W-:Y:S01]  /*1a40*/  LEA.HI.X R17, R20, UR9, R21, 0x2, P0 ;  /* 0x0000000914117c11 */ /* 0x000fe200080f1415 */
[----:B------:R-:W-:-:S05]  /*1a50*/  IMAD.MOV.U32 R21, RZ, RZ, 0x1 ;  /* 0x00000001ff157424 */ /* 0x000fca00078e00ff */
[----:B------:R2:W-:Y:S04]  /*1a60*/  REDG.E.ADD.STRONG.GPU desc[UR4][R16.64], R21 ;  /* 0x000000151000798e */ /* 0x0005e8000c12e104 */
[----:B------:R2:W-:Y:S04]  /*1a70*/  REDG.E.ADD.STRONG.GPU desc[UR4][R16.64+0xc], R21 ;  /* 0x00000c151000798e */ /* 0x0005e8000c12e104 */
[----:B------:R2:W-:Y:S02]  /*1a80*/  REDG.E.ADD.STRONG.GPU desc[UR4][R16.64+0x18], R21 ;  /* 0x000018151000798e */ /* 0x0005e4000c12e104 */
.L_x_143:
[----:B------:R-:W-:Y:S05]  /*1a90*/  BSYNC.RECONVERGENT B2 ;  /* 0x0000000000027941 */ /* 0x000fea0003800200 */
.L_x_142:
[----:B------:R3:W5:Y:S01]  /*1aa0*/  LDG.E R27, desc[UR4][R18.64+0x80] ;  /* 0x00008004121b7981 */ /* 0x000762000c1e1900 */
[----:B------:R-:W4:Y:S02]  /*1ab0*/  LDCU UR8, c[0x0][0x3a4] ;  /* 0x00007480ff0877ac */ /* 0x000f240008000800 */
[----:B----4-:R-:W-:-:S09]  /*1ac0*/  UISETP.NE.U32.AND UP0, UPT, UR8, URZ, UPT ;  /* 0x000000ff0800728c */ /* 0x010fd2000bf05070 */
[----:B---3--:R-:W-:Y:S05]  /*1ad0*/  BRA.U UP0, `(.L_x_144) ;  /* 0x0000000100507547 */ /* 0x008fea000b800000 */
[----:B------:R-:W3:Y:S01]  /*1ae0*/  LDCU UR8, c[0x0][0x3a0] ;  /* 0x00007400ff0877ac */ /* 0x000ee20008000800 */
[----:B--2---:R-:W-:Y:S01]  /*1af0*/  IMAD.MOV.U32 R16, RZ, RZ, RZ ;  /* 0x000000ffff107224 */ /* 0x004fe200078e00ff */
[----:B---3--:R-:W2:Y:S01]  /*1b00*/  I2F.U32.RP R21, UR8 ;  /* 0x0000000800157d06 */ /* 0x008ea20008209000 */
        /* <DEDUP_REMOVED lines=17> */
.L_x_144:
[----:B------:R-:W-:-:S07]  /*1c20*/  MOV R28, 0x1c40 ;  /* 0x00001c40001c7802 */ /* 0x000fce0000000f00 */
[----:B012--5:R-:W-:Y:S05]  /*1c30*/  CALL.REL.NOINC `($__internal_2_$__cuda_sm20_rem_u64) ;  /* 0x0000000c00e07944 */ /* 0x027fea0003c00000 */
.L_x_145:
        /* <DEDUP_REMOVED lines=13> */
.L_x_147:
[----:B------:R-:W-:Y:S05]  /*1d10*/  BSYNC.RECONVERGENT B2 ;  /* 0x0000000000027941 */ /* 0x000fea0003800200 */
.L_x_146:
        /* <DEDUP_REMOVED lines=24> */
.L_x_148:
[----:B------:R-:W-:-:S07]  /*1ea0*/  MOV R28, 0x1ec0 ;  /* 0x00001ec0001c7802 */ /* 0x000fce0000000f00 */
[----:B012--5:R-:W-:Y:S05]  /*1eb0*/  CALL.REL.NOINC `($__internal_2_$__cuda_sm20_rem_u64) ;  /* 0x0000000c00407944 */ /* 0x027fea0003c00000 */
.L_x_149:
        /* <DEDUP_REMOVED lines=13> */
.L_x_151:
[----:B------:R-:W-:Y:S05]  /*1f90*/  BSYNC.RECONVERGENT B2 ;  /* 0x0000000000027941 */ /* 0x000fea0003800200 */
.L_x_150:
        /* <DEDUP_REMOVED lines=24> */
.L_x_152:
[----:B------:R-:W-:-:S07]  /*2120*/  MOV R28, 0x2140 ;  /* 0x00002140001c7802 */ /* 0x000fce0000000f00 */
[----:B012--5:R-:W-:Y:S05]  /*2130*/  CALL.REL.NOINC `($__internal_2_$__cuda_sm20_rem_u64) ;  /* 0x0000000800a07944 */ /* 0x027fea0003c00000 */
[----:B------:R-:W-:Y:S01]  /*2140*/  MOV R18, R20 ;  /* 0x0000001400127202 */ /* 0x000fe20000000f00 */
[----:B------:R-:W-:-:S07]  /*2150*/  IMAD.MOV.U32 R19, RZ, RZ, R21 ;  /* 0x000000ffff137224 */ /* 0x000fce00078e0015 */
.L_x_153:
[--C-:B------:R-:W-:Y:S01]  /*2160*/  SHF.R.U64 R16, R18, 0x16, R19.reuse ;  /* 0x0000001612107819 */ /* 0x100fe20000001213 */
[----:B------:R-:W-:Y:S01]  /*2170*/  BSSY.RECONVERGENT B2, `(.L_x_154) ;  /* 0x000000d000027945 */ /* 0x000fe20003800200 */
[----:B------:R-:W-:Y:S02]  /*2180*/  SHF.R.U32.HI R17, RZ, 0x16, R19 ;  /* 0x00000016ff117819 */ /* 0x000fe40000011613 */
[----:B------:R-:W-:Y:S02]  /*2190*/  ISETP.NE.U32.AND P0, PT, R16, R9, PT ;  /* 0x000000091000720c */ /* 0x000fe40003f05070 */
[----:B------:R-:W-:Y:S02]  /*21a0*/  IADD3 R22, P1, PT, R22, 0x80, RZ ;  /* 0x0000008016167810 */ /* 0x000fe40007f3e0ff */
        /* <DEDUP_REMOVED lines=9> */
.L_x_155:
[----:B------:R-:W-:Y:S05]  /*2240*/  BSYNC.RECONVERGENT B2 ;  /* 0x0000000000027941 */ /* 0x000fea0003800200 */
.L_x_154:
[----:B------:R-:W-:-:S07]  /*2250*/  IMAD.X R24, RZ, RZ, R24, P1 ;  /* 0x000000ffff187224 */ /* 0x000fce00008e0618 */
.L_x_139:
[----:B------:R-:W-:Y:S05]  /*2260*/  BSYNC.RECONVERGENT B1 ;  /* 0x0000000000017941 */ /* 0x000fea0003800200 */
.L_x_138:
[----:B------:R-:W-:-:S13]  /*2270*/  LOP3.LUT P0, RZ, R6, 0x3, RZ, 0xc0, !PT ;  /* 0x0000000306ff7812 */ /* 0x000fda000780c0ff */
[----:B------:R-:W-:Y:S05]  /*2280*/  @!P0 BRA `(.L_x_102) ;  /* 0x0000000800308947 */ /* 0x000fea0003800000 */
[----:B------:R-:W-:Y:S01]  /*2290*/  LOP3.LUT P0, RZ, R4, 0x60, RZ, 0xc0, !PT ;  /* 0x0000006004ff7812 */ /* 0x000fe2000780c0ff */
[----:B------:R-:W-:-:S12]  /*22a0*/  BSSY.RECONVERGENT B1, `(.L_x_156) ;  /* 0x000005b000017945 */ /* 0x000fd80003800200 */
[----:B------:R-:W-:Y:S05]  /*22b0*/  @!P0 BRA `(.L_x_157) ;  /* 0x0000000400648947 */ /* 0x000fea0003800000 */
[----:B------:R-:W3:Y:S01]  /*22c0*/  LDCU.64 UR8, c[0x0][0x380] ;  /* 0x00007000ff0877ac */ /* 0x000ee20008000a00 */
[----:B--2---:R-:W-:-:S05]  /*22d0*/  IADD3 R16, P0, PT, R5, R22, RZ ;  /* 0x0000001605107210 */ /* 0x004fca0007f1e0ff */
[----:B------:R-:W-:Y:S01]  /*22e0*/  IMAD.X R17, RZ, RZ, R24, P0 ;  /* 0x000000ffff117224 */ /* 0x000fe200000e0618 */
[C---:B---3--:R-:W-:Y:S01]  /*22f0*/  LEA R18, P0, R16.reuse, UR8, 0x2 ;  /* 0x0000000810127c11 */ /* 0x048fe2000f8010ff */
        /* <DEDUP_REMOVED lines=25> */
.L_x_158:
[----:B------:R-:W-:-:S07]  /*2490*/  MOV R28, 0x24b0 ;  /* 0x000024b0001c7802 */ /* 0x000fce0000000f00 */
[----:B01---5:R-:W-:Y:S05]  /*24a0*/  CALL.REL.NOINC `($__internal_2_$__cuda_sm20_rem_u64) ;  /* 0x0000000400c47944 */ /* 0x023fea0003c00000 */
.L_x_159:
        /* <DEDUP_REMOVED lines=13> */
.L_x_161:
[----:B------:R-:W-:Y:S05]  /*2580*/  BSYNC.RECONVERGENT B2 ;  /* 0x0000000000027941 */ /* 0x000fea0003800200 */
.L_x_160:
        /* <DEDUP_REMOVED lines=24> */
.L_x_162:
[----:B------:R-:W-:-:S07]  /*2710*/  MOV R28, 0x2730 ;  /* 0x00002730001c7802 */ /* 0x000fce0000000f00 */
[----:B012--5:R-:W-:Y:S05]  /*2720*/  CALL.REL.NOINC `($__internal_2_$__cuda_sm20_rem_u64) ;  /* 0x0000000400247944 */ /* 0x027fea0003c00000 */
[----:B------:R-:W-:Y:S02]  /*2730*/  IMAD.MOV.U32 R18, RZ, RZ, R20 ;  /* 0x000000ffff127224 */ /* 0x000fe400078e0014 */
[----:B------:R-:W-:-:S07]  /*2740*/  IMAD.MOV.U32 R19, RZ, RZ, R21 ;  /* 0x000000ffff137224 */ /* 0x000fce00078e0015 */
.L_x_163:
        /* <DEDUP_REMOVED lines=14> */
.L_x_165:
[----:B------:R-:W-:Y:S05]  /*2830*/  BSYNC.RECONVERGENT B2 ;  /* 0x0000000000027941 */ /* 0x000fea0003800200 */
.L_x_164:
[----:B------:R-:W-:-:S07]  /*2840*/  IMAD.X R24, RZ, RZ, R24, P1 ;  /* 0x000000ffff187224 */ /* 0x000fce00008e0618 */
.L_x_157:
[----:B------:R-:W-:Y:S05]  /*2850*/  BSYNC.RECONVERGENT B1 ;  /* 0x0000000000017941 */ /* 0x000fea0003800200 */
.L_x_156:
[----:B------:R-:W-:-:S13]  /*2860*/  LOP3.LUT P0, RZ, R4, 0x20, RZ, 0xc0, !PT ;  /* 0x0000002004ff7812 */ /* 0x000fda000780c0ff */
[----:B------:R-:W-:Y:S05]  /*2870*/  @P0 BRA `(.L_x_102) ;  /* 0x0000000000b40947 */ /* 0x000fea0003800000 */
        /* <DEDUP_REMOVED lines=14> */
[----:B--2---:R-:W-:-:S06]  /*2960*/  VIADD R17, R18, 0xffffffe ;  /* 0x0ffffffe12117836 */ /* 0x004fcc0000000000 */
[----:B------:R-:W2:Y:S02]  /*2970*/  F2I.FTZ.U32.TRUNC.NTZ R17, R17 ;  /* 0x0000001100117305 */ /* 0x000ea4000021f000 */
[----:B--2---:R-:W-:-:S05]  /*2980*/  IADD3 R19, PT, PT, RZ, -R17, RZ ;  /* 0x80000011ff137210 */ /* 0x004fca0007ffe0ff */
        /* <DEDUP_REMOVED lines=12> */
.L_x_166:
[----:B------:R-:W-:-:S07]  /*2a50*/  MOV R28, 0x2a70 ;  /* 0x00002a70001c7802 */ /* 0x000fce0000000f00 */
[----:B01---5:R-:W-:Y:S05]  /*2a60*/  CALL.REL.NOINC `($__internal_2_$__cuda_sm20_rem_u64) ;  /* 0x0000000000547944 */ /* 0x023fea0003c00000 */
[----:B------:R-:W-:Y:S02]  /*2a70*/  IMAD.MOV.U32 R16, RZ, RZ, R20 ;  /* 0x000000ffff107224 */ /* 0x000fe400078e0014 */
[----:B------:R-:W-:-:S07]  /*2a80*/  IMAD.MOV.U32 R17, RZ, RZ, R21 ;  /* 0x000000ffff117224 */ /* 0x000fce00078e0015 */
.L_x_167:
[--C-:B------:R-:W-:Y:S02]  /*2a90*/  SHF.R.U64 R18, R16, 0x16, R17.reuse ;  /* 0x0000001610127819 */ /* 0x100fe40000001211 */
        /* <DEDUP_REMOVED lines=11> */
.L_x_102:
[----:B------:R-:W-:Y:S05]  /*2b50*/  BSYNC B0 ;  /* 0x0000000000007941 */ /* 0x000fea0003800000 */
.L_x_101:
[----:B------:R-:W-:-:S05]  /*2b60*/  IADD3 R9, P0, PT, R9, 0x1, RZ ;  /* 0x0000000109097810 */ /* 0x000fca0007f1e0ff */
[----:B------:R-:W-:Y:S01]  /*2b70*/  IMAD.X R10, RZ, RZ, R10, P0 ;  /* 0x000000ffff0a7224 */ /* 0x000fe200000e060a */
[----:B------:R-:W-:-:S04]  /*2b80*/  ISETP.NE.U32.AND P0, PT, R9, 0x20, PT ;  /* 0x000000200900780c */ /* 0x000fc80003f05070 */
[----:B------:R-:W-:-:S13]  /*2b90*/  ISETP.NE.AND.EX P0, PT, R10, RZ, PT, P0 ;  /* 0x000000ff0a00720c */ /* 0x000fda0003f05300 */
[----:B------:R-:W-:Y:S05]  /*2ba0*/  @P0 BRA `(.L_x_168) ;  /* 0xffffffd400c40947 */ /* 0x000fea000383ffff */
[----:B------:R-:W-:Y:S05]  /*2bb0*/  EXIT ;  /* 0x000000000000794d */ /* 0x000fea0003800000 */
        .weak           $__internal_2_$__cuda_sm20_rem_u64
        .type           $__internal_2_$__cuda_sm20_rem_u64,@function
        .size           $__internal_2_$__cuda_sm20_rem_u64,(.L_x_212 - $__internal_2_$__cuda_sm20_rem_u64)
$__internal_2_$__cuda_sm20_rem_u64:
        /* <DEDUP_REMOVED lines=13> */
[----:B------:R-:W-:-:S04]  /*2c90*/  IMAD.WIDE.U32 R20, P1, R16, R31, R20 ;  /* 0x0000001f10147225 */ /* 0x000fc80007820014 */
[----:B------:R-:W-:-:S04]  /*2ca0*/  IMAD.HI.U32 R20, P2, R17, R29, R20 ;  /* 0x0000001d11147227 */ /* 0x000fc80007840014 */
[CC--:B------:R-:W-:Y:S02]  /*2cb0*/  IMAD R21, R17.reuse, R31.reuse, RZ ;  /* 0x0000001f11157224 */ /* 0x0c0fe400078e02ff */
[----:B------:R-:W-:-:S03]  /*2cc0*/  IMAD.HI.U32 R29, R17, R31, RZ ;  /* 0x0000001f111d7227 */ /* 0x000fc600078e00ff */
[----:B------:R-:W-:Y:S01]  /*2cd0*/  IADD3 R21, P3, PT, R21, R20, RZ ;  /* 0x0000001415157210 */ /* 0x000fe20007f7e0ff */
[----:B------:R-:W-:-:S04]  /*2ce0*/  IMAD.X R29, R29, 0x1, R17, P1 ;  /* 0x000000011d1d7824 */ /* 0x000fc800008e0611 */
[----:B------:R-:W-:Y:S01]  /*2cf0*/  IMAD.WIDE.U32 R16, R21, R23, RZ ;  /* 0x0000001715107225 */ /* 0x000fe200078e00ff */
[----:B------:R-:W-:-:S03]  /*2d00*/  IADD3.X R29, PT, PT, RZ, RZ, R29, P3, P2 ;  /* 0x000000ffff1d7210 */ /* 0x000fc60001fe441d */
[----:B------:R-:W-:Y:S01]  /*2d10*/  IMAD R20, R21, R25, R17 ;  /* 0x0000001915147224 */ /* 0x000fe200078e0211 */
[----:B------:R-:W-:-:S03]  /*2d20*/  IADD3 R17, P1, PT, RZ, -R16, RZ ;  /* 0x80000010ff117210 */ /* 0x000fc60007f3e0ff */
[----:B------:R-:W-:Y:S02]  /*2d30*/  IMAD R16, R29, R23, R20 ;  /* 0x000000171d107224 */ /* 0x000fe400078e0214 */
[----:B------:R-:W-:-:S04]  /*2d40*/  IMAD.HI.U32 R20, R21, R17, RZ ;  /* 0x0000001115147227 */ /* 0x000fc800078e00ff */
[----:B------:R-:W-:-:S04]  /*2d50*/  IMAD.X R16, RZ, RZ, ~R16, P1 ;  /* 0x000000ffff107224 */ /* 0x000fc800008e0e10 */
[----:B------:R-:W-:-:S04]  /*2d60*/  IMAD.WIDE.U32 R20, P1, R21, R16, R20 ;  /* 0x0000001015147225 */ /* 0x000fc80007820014 */
[C---:B------:R-:W-:Y:S02]  /*2d70*/  IMAD R31, R29.reuse, R16, RZ ;  /* 0x000000101d1f7224 */ /* 0x040fe400078e02ff */
[----:B------:R-:W-:-:S04]  /*2d80*/  IMAD.HI.U32 R20, P2, R29, R17, R20 ;  /* 0x000000111d147227 */ /* 0x000fc80007840014 */
[----:B------:R-:W-:Y:S01]  /*2d90*/  IMAD.HI.U32 R16, R29, R16, RZ ;  /* 0x000000101d107227 */ /* 0x000fe200078e00ff */
[----:B------:R-:W-:-:S03]  /*2da0*/  IADD3 R31, P3, PT, R31, R20, RZ ;  /* 0x000000141f1f7210 */ /* 0x000fc60007f7e0ff */
[----:B------:R-:W-:Y:S02]  /*2db0*/  IMAD.X R21, R16, 0x1, R29, P1 ;  /* 0x0000000110157824 */ /* 0x000fe400008e061d */
[----:B------:R-:W-:-:S03]  /*2dc0*/  IMAD.HI.U32 R16, R31, R27, RZ ;  /* 0x0000001b1f107227 */ /* 0x000fc600078e00ff */
[----:B------:R-:W-:Y:S01]  /*2dd0*/  IADD3.X R21, PT, PT, RZ, RZ, R21, P3, P2 ;  /* 0x000000ffff157210 */ /* 0x000fe20001fe4415 */
[----:B------:R-:W-:Y:S02]  /*2de0*/  IMAD.MOV.U32 R17, RZ, RZ, RZ ;  /* 0x000000ffff117224 */ /* 0x000fe400078e00ff */
[----:B------:R-:W-:-:S04]  /*2df0*/  IMAD.WIDE.U32 R16, R31, R26, R16 ;  /* 0x0000001a1f107225 */ /* 0x000fc800078e0010 */
[C---:B------:R-:W-:Y:S02]  /*2e00*/  IMAD R29, R21.reuse, R26, RZ ;  /* 0x0000001a151d7224 */ /* 0x040fe400078e02ff */
[----:B------:R-:W-:-:S04]  /*2e10*/  IMAD.HI.U32 R16, P1, R21, R27, R16 ;  /* 0x0000001b15107227 */ /* 0x000fc80007820010 */
[----:B------:R-:W-:Y:S01]  /*2e20*/  IMAD.HI.U32 R20, R21, R26, RZ ;  /* 0x0000001a15147227 */ /* 0x000fe200078e00ff */
[----:B------:R-:W-:-:S03]  /*2e30*/  IADD3 R34, P2, PT, R29, R16, RZ ;  /* 0x000000101d227210 */ /* 0x000fc60007f5e0ff */
[----:B------:R-:W-:Y:S02]  /*2e40*/  IMAD.X R20, RZ, RZ, R20, P1 ;  /* 0x000000ffff147224 */ /* 0x000fe400008e0614 */
[----:B------:R-:W-:-:S04]  /*2e50*/  IMAD.WIDE.U32 R16, R34, R23, RZ ;  /* 0x0000001722107225 */ /* 0x000fc800078e00ff */
[----:B------:R-:W-:Y:S01]  /*2e60*/  IMAD.X R20, RZ, RZ, R20, P2 ;  /* 0x000000ffff147224 */ /* 0x000fe200010e0614 */
[----:B------:R-:W-:Y:S01]  /*2e70*/  IADD3 R36, P2, PT, -R16, R27, RZ ;  /* 0x0000001b10247210 */ /* 0x000fe20007f5e1ff */
[----:B------:R-:W-:Y:S02]  /*2e80*/  IMAD R34, R34, R25, R17 ;  /* 0x0000001922227224 */ /* 0x000fe400078e0211 */
[----:B------:R-:W-:Y:S01]  /*2e90*/  IMAD.MOV.U32 R29, RZ, RZ, 0x0 ;  /* 0x00000000ff1d7424 */ /* 0x000fe200078e00ff */
[-C--:B------:R-:W-:Y:S01]  /*2ea0*/  ISETP.GE.U32.AND P1, PT, R36, R23.reuse, PT ;  /* 0x000000172400720c */ /* 0x080fe20003f26070 */
[----:B------:R-:W-:-:S04]  /*2eb0*/  IMAD R17, R20, R23, R34 ;  /* 0x0000001714117224 */ /* 0x000fc800078e0222 */
[----:B------:R-:W-:Y:S01]  /*2ec0*/  IMAD.X R20, R26, 0x1, ~R17, P2 ;  /* 0x000000011a147824 */ /* 0x000fe200010e0e11 */
[----:B------:R-:W-:-:S04]  /*2ed0*/  IADD3 R16, P2, PT, -R23, R36, RZ ;  /* 0x0000002417107210 */ /* 0x000fc80007f5e1ff */
[C---:B------:R-:W-:Y:S01]  /*2ee0*/  ISETP.GE.U32.AND.EX P1, PT, R20.reuse, R25, PT, P1 ;  /* 0x000000191400720c */ /* 0x040fe20003f26110 */
[----:B------:R-:W-:Y:S01]  /*2ef0*/  IMAD.X R34, R20, 0x1, ~R25, P2 ;  /* 0x0000000114227824 */ /* 0x000fe200010e0e19 */
[C---:B------:R-:W-:Y:S02]  /*2f00*/  ISETP.NE.U32.AND P2, PT, R23.reuse, RZ, PT ;  /* 0x000000ff1700720c */ /* 0x040fe40003f45070 */
        /* <DEDUP_REMOVED lines=11> */
[----:B------:R-:W-:Y:S06]  /*2fc0*/  RET.REL.NODEC R28 `(_Z10trans_loopIjEvPT_mmPjm) ;  /* 0xffffffd01c0c7950 */ /* 0x000fec0003c3ffff */
.L_x_169:
        /* <DEDUP_REMOVED lines=11> */
.L_x_212:


//--------------------- .text._Z5transIjEvPT_mmPjm --------------------------
	.section	.text._Z5transIjEvPT_mmPjm,"ax",@progbits
	.align	128
        .global         _Z5transIjEvPT_mmPjm
        .type           _Z5transIjEvPT_mmPjm,@function
        .size           _Z5transIjEvPT_mmPjm,(.L_x_213 - _Z5transIjEvPT_mmPjm)
        .other          _Z5transIjEvPT_mmPjm,@"STO_CUDA_ENTRY STV_DEFAULT"
_Z5transIjEvPT_mmPjm:
.text._Z5transIjEvPT_mmPjm:
        /* <DEDUP_REMOVED lines=19> */
[----:B------:R-:W-:Y:S01]  /*0130*/  IMAD.MOV.U32 R0, RZ, RZ, R2 ;  /* 0x000000ffff007224 */ /* 0x000fe200078e0002 */
[----:B------:R-:W0:Y:S01]  /*0140*/  LDCU.64 UR8, c[0x0][0x358] ;  /* 0x00006b00ff0877ac */ /* 0x000e220008000a00 */
[----:B------:R-:W-:Y:S01]  /*0150*/  BSSY B0, `(.L_x_170) ;  /* 0x000012c000007945 */ /* 0x000fe20003800000 */
[----:B------:R-:W-:Y:S02]  /*0160*/  LOP3.LUT R11, R11, 0x1f, RZ, 0xc0, !PT ;  /* 0x0000001f0b0b7812 */ /* 0x000fe400078ec0ff */
[----:B------:R-:W-:Y:S01]  /*0170*/  IADD3 R2, P1, PT, R0, 0x20, RZ ;  /* 0x0000002000027810 */ /* 0x000fe20007f3e0ff */
[----:B------:R-:W1:Y:S01]  /*0180*/  LDCU UR5, c[0x0][0x3a4] ;  /* 0x00007480ff0577ac */ /* 0x000e620008000800 */
[----:B------:R-:W-:Y:S02]  /*0190*/  LOP3.LUT R9, RZ, R0, RZ, 0x33, !PT ;  /* 0x00000000ff097212 */ /* 0x000fe400078e33ff */
[CC--:B------:R-:W-:Y:S01]  /*01a0*/  ISETP.GT.U32.AND P0, PT, R5.reuse, R2.reuse, PT ;  /* 0x000000020500720c */ /* 0x0c0fe20003f04070 */
[----:B------:R-:W-:Y:S01]  /*01b0*/  IMAD.X R3, RZ, RZ, R8, P1 ;  /* 0x000000ffff037224 */ /* 0x000fe200008e0608 */
[----:B------:R-:W2:Y:S04]  /*01c0*/  LDCU UR12, c[0x0][0x3a0] ;  /* 0x00007400ff0c77ac */ /* 0x000ea80008000800 */
[CC--:B------:R-:W-:Y:S01]  /*01d0*/  ISETP.GT.U32.AND.EX P0, PT, R4.reuse, R3.reuse, PT, P0 ;  /* 0x000000030400720c */ /* 0x0c0fe20003f04100 */
[----:B------:R-:W3:Y:S03]  /*01e0*/  LDCU.64 UR6, c[0x0][0x3a0] ;  /* 0x00007400ff0677ac */ /* 0x000ee60008000a00 */
[----:B------:R-:W-:Y:S01]  /*01f0*/  SEL R2, R5, R2, P0 ;  /* 0x0000000205027207 */ /* 0x000fe20000000000 */
[----:B------:R-:W4:Y:S01]  /*0200*/  LDCU.64 UR14, c[0x0][0x398] ;  /* 0x00007300ff0e77ac */ /* 0x000f220008000a00 */
[----:B------:R-:W-:-:S02]  /*0210*/  SEL R3, R4, R3, P0 ;  /* 0x0000000304037207 */ /* 0x000fc40000000000 */
[----:B------:R-:W-:Y:S01]  /*0220*/  IADD3 R9, P0, PT, R9, R2, RZ ;  /* 0x0000000209097210 */ /* 0x000fe20007f1e0ff */
[----:B------:R-:W-:Y:S01]  /*0230*/  UMOV UR4, URZ ;  /* 0x000000ff00047c82 */ /* 0x000fe20008000000 */
[----:B------:R-:W-:-:S05]  /*0240*/  LOP3.LUT R2, RZ, R8, RZ, 0x33, !PT ;  /* 0x00000008ff027212 */ /* 0x000fca00078e33ff */
[----:B------:R-:W-:Y:S01]  /*0250*/  IMAD.X R2, R2, 0x1, R3, P0 ;  /* 0x0000000102027824 */ /* 0x000fe200000e0603 */
[----:B------:R-:W-:-:S04]  /*0260*/  ISETP.GE.U32.AND P0, PT, R9, 0xe0, PT ;  /* 0x000000e00900780c */ /* 0x000fc80003f06070 */
[----:B------:R-:W-:Y:S02]  /*0270*/  ISETP.GE.U32.AND.EX P0, PT, R2, RZ, PT, P0 ;  /* 0x000000ff0200720c */ /* 0x000fe40003f06100 */
[----:B------:R-:W-:-:S04]  /*0280*/  SHF.R.U64 R13, R9, 0x5, R2 ;  /* 0x00000005090d7819 */ /* 0x000fc80000001202 */
[----:B------:R-:W-:-:S04]  /*0290*/  IADD3 R13, P1, PT, R13, 0x1, RZ ;  /* 0x000000010d0d7810 */ /* 0x000fc80007f3e0ff */
[----:B------:R-:W-:Y:S02]  /*02a0*/  LEA.HI.X R14, R2, RZ, RZ, 0x1b, P1 ;  /* 0x000000ff020e7211 */ /* 0x000fe400008fdcff */
[----:B------:R-:W-:Y:S01]  /*02b0*/  LOP3.LUT R16, R13, 0x7, RZ, 0xc0, !PT ;  /* 0x000000070d107812 */ /* 0x000fe200078ec0ff */
[----:B01234-:R-:W-:Y:S06]  /*02c0*/  @!P0 BRA `(.L_x_171) ;  /* 0x0000001000508947 */ /* 0x01ffec0003800000 */
[----:B------:R-:W0:Y:S01]  /*02d0*/  LDCU.64 UR10, c[0x0][0x380] ;  /* 0x00007000ff0a77ac */ /* 0x000e220008000a00 */
[----:B------:R-:W-:Y:S02]  /*02e0*/  IADD3 R5, P0, PT, R11, R0, RZ ;  /* 0x000000000b057210 */ /* 0x000fe40007f1e0ff */
[----:B------:R-:W-:Y:S02]  /*02f0*/  LOP3.LUT R14, R14, 0xfffffff, RZ, 0xc0, !PT ;  /* 0x0fffffff0e0e7812 */ /* 0x000fe400078ec0ff */
[----:B------:R-:W-:Y:S01]  /*0300*/  LOP3.LUT R15, R13, 0xfffffff8, RZ, 0xc0, !PT ;  /* 0xfffffff80d0f7812 */ /* 0x000fe200078ec0ff */
[----:B------:R-:W-:Y:S01]  /*0310*/  IMAD.X R2, RZ, RZ, R8, P0 ;  /* 0x000000ffff027224 */ /* 0x000fe200000e0608 */
[----:B0-----:R-:W-:-:S04]  /*0320*/  LEA R4, P1, R5, UR10, 0x2 ;  /* 0x0000000a05047c11 */ /* 0x001fc8000f8210ff */
[----:B------:R-:W-:Y:S02]  /*0330*/  IADD3 R4, P0, PT, R4, 0x200, RZ ;  /* 0x0000020004047810 */ /* 0x000fe40007f1e0ff */
[----:B------:R-:W-:-:S04]  /*0340*/  LEA.HI.X R5, R5, UR11, R2, 0x2, P1 ;  /* 0x0000000b05057c11 */ /* 0x000fc800088f1402 */
[----:B------:R-:W-:-:S07]  /*0350*/  IADD3.X R5, PT, PT, RZ, R5, RZ, P0, !PT ;  /* 0x00000005ff057210 */ /* 0x000fce00007fe4ff */
.L_x_188:
[----:B0-----:R0:W5:Y:S01]  /*0360*/  LDG.E R10, desc[UR8][R4.64+-0x200] ;  /* 0xfffe0008040a7981 */ /* 0x001162000c1e1900 */
[----:B------:R-:W-:Y:S05]  /*0370*/  YIELD ;  /* 0x0000000000007946 */ /* 0x000fea0003800000 */
[----:B------:R-:W-:-:S09]  /*0380*/  UISETP.NE.AND.EX UP0, UPT, UR5, URZ, UPT, !UPT ;  /* 0x000000ff0500728c */ /* 0x000fd2000bf053f0 */
[----:B0-----:R-:W-:Y:S05]  /*0390*/  BRA.U UP0, `(.L_x_172) ;  /* 0x0000000100507547 */ /* 0x001fea000b800000 */
[----:B------:R-:W0:Y:S01]  /*03a0*/  I2F.U32.RP R6, UR12 ;  /* 0x0000000c00067d06 */ /* 0x000e220008209000 */
[----:B------:R-:W-:-:S07]  /*03b0*/  ISETP.NE.U32.AND P1, PT, RZ, UR12, PT ;  /* 0x0000000cff007c0c */ /* 0x000fce000bf25070 */
[----:B0-----:R-:W0:Y:S02]  /*03c0*/  MUFU.RCP R6, R6 ;  /* 0x0000000600067308 */ /* 0x001e240000001000 */
[----:B0-----:R-:W-:-:S06]  /*03d0*/  VIADD R2, R6, 0xffffffe ;  /* 0x0ffffffe06027836 */ /* 0x001fcc0000000000 */
[----:B------:R0:W1:Y:S02]  /*03e0*/  F2I.FTZ.U32.TRUNC.NTZ R3, R2 ;  /* 0x0000000200037305 */ /* 0x000064000021f000 */
[----:B0-----:R-:W-:Y:S02]  /*03f0*/  IMAD.MOV.U32 R2, RZ, RZ, RZ ;  /* 0x000000ffff027224 */ /* 0x001fe400078e00ff */
[----:B-1----:R-:W-:-:S04]  /*0400*/  IMAD.MOV R7, RZ, RZ, -R3 ;  /* 0x000000ffff077224 */ /* 0x002fc800078e0a03 */
[----:B------:R-:W-:-:S04]  /*0410*/  IMAD R7, R7, UR12, RZ ;  /* 0x0000000c07077c24 */ /* 0x000fc8000f8e02ff */
[----:B------:R-:W-:-:S06]  /*0420*/  IMAD.HI.U32 R3, R3, R7, R2 ;  /* 0x0000000703037227 */ /* 0x000fcc00078e0002 */
[----:B-----5:R-:W-:-:S04]  /*0430*/  IMAD.HI.U32 R3, R3, R10, RZ ;  /* 0x0000000a03037227 */ /* 0x020fc800078e00ff */
[----:B------:R-:W-:-:S04]  /*0440*/  IMAD.MOV R3, RZ, RZ, -R3 ;  /* 0x000000ffff037224 */ /* 0x000fc800078e0a03 */
[----:B------:R-:W-:Y:S02]  /*0450*/  IMAD R7, R3, UR12, R10 ;  /* 0x0000000c03077c24 */ /* 0x000fe4000f8e020a */
[----:B------:R-:W-:-:S03]  /*0460*/  IMAD.MOV.U32 R3, RZ, RZ, RZ ;  /* 0x000000ffff037224 */ /* 0x000fc600078e00ff */
[----:B------:R-:W-:-:S13]  /*0470*/  ISETP.GE.U32.AND P0, PT, R7, UR12, PT ;  /* 0x0000000c07007c0c */ /* 0x000fda000bf06070 */
[----:B------:R-:W-:-:S04]  /*0480*/  @P0 IADD3 R7, PT, PT, R7, -UR12, RZ ;  /* 0x8000000c07070c10 */ /* 0x000fc8000fffe0ff */
[----:B------:R-:W-:-:S13]  /*0490*/  ISETP.GE.U32.AND P0, PT, R7, UR12, PT ;  /* 0x0000000c07007c0c */ /* 0x000fda000bf06070 */
[----:B------:R-:W-:Y:S01]  /*04a0*/  @P0 VIADD R7, R7, -UR12 ;  /* 0x8000000c07070c36 */ /* 0x000fe20008000000 */
[----:B------:R-:W-:-:S05]  /*04b0*/  @!P1 LOP3.LUT R7, RZ, UR12, RZ, 0x33, !PT ;  /* 0x0000000cff079c12 */ /* 0x000fca000f8e33ff */
[----:B------:R-:W-:Y:S01]  /*04c0*/  IMAD.MOV.U32 R2, RZ, RZ, R7 ;  /* 0x000000ffff027224 */ /* 0x000fe200078e0007 */
[----:B------:R-:W-:Y:S06]  /*04d0*/  BRA `(.L_x_173) ;  /* 0x0000000000107947 */ /* 0x000fec0003800000 */
.L_x_172:
[----:B------:R-:W-:-:S07]  /*04e0*/  MOV R12, 0x500 ;  /* 0x00000500000c7802 */ /* 0x000fce0000000f00 */
[----:B-----5:R-:W-:Y:S05]  /*04f0*/  CALL.REL.NOINC `($__internal_3_$__cuda_sm20_rem_u64) ;  /* 0x0000002000387944 */ /* 0x020fea0003c00000 */
[----:B------:R-:W-:Y:S01]  /*0500*/  IMAD.MOV.U32 R2, RZ, RZ, R6 ;  /* 0x000000ffff027224 */ /* 0x000fe200078e0006 */
[----:B------:R-:W-:-:S07]  /*0510*/  MOV R3, R7 ;  /* 0x0000000700037202 */ /* 0x000fce0000000f00 */
.L_x_173:
[----:B------:R-:W-:-:S04]  /*0520*/  LEA R6, P0, R2, UR14, 0x2 ;  /* 0x0000000e02067c11 */ /* 0x000fc8000f8010ff */
[----:B------:R-:W-:Y:S01]  /*0530*/  LEA.HI.X R7, R2, UR15, R3, 0x2, P0 ;  /* 0x0000000f02077c11 */ /* 0x000fe200080f1403 */
[----:B------:R-:W-:-:S05]  /*0540*/  IMAD.MOV.U32 R3, RZ, RZ, 0x1 ;  /* 0x00000001ff037424 */ /* 0x000fca00078e00ff */
[----:B------:R0:W-:Y:S04]  /*0550*/  REDG.E.ADD.STRONG.GPU desc[UR8][R6.64], R3 ;  /* 0x000000030600798e */ /* 0x0001e8000c12e108 */
[----:B------:R0:W-:Y:S04]  /*0560*/  REDG.E.ADD.STRONG.GPU desc[UR8][R6.64+0xc], R3 ;  /* 0x00000c030600798e */ /* 0x0001e8000c12e108 */
[----:B------:R0:W-:Y:S04]  /*0570*/  REDG.E.ADD.STRONG.GPU desc[UR8][R6.64+0x18], R3 ;  /* 0x000018030600798e */ /* 0x0001e8000c12e108 */
        /* <DEDUP_REMOVED lines=9> */
[----:B0-----:R-:W-:-:S04]  /*0610*/  IMAD.MOV R7, RZ, RZ, -R3 ;  /* 0x000000ffff077224 */ /* 0x001fc800078e0a03 */
[----:B------:R-:W-:-:S04]  /*0620*/  IMAD R7, R7, UR12, RZ ;  /* 0x0000000c07077c24 */ /* 0x000fc8000f8e02ff */
[----:B------:R-:W-:-:S04]  /*0630*/  IMAD.HI.U32 R7, R3, R7, R2 ;  /* 0x0000000703077227 */ /* 0x000fc800078e0002 */
[----:B------:R-:W-:Y:S02]  /*0640*/  IMAD.MOV.U32 R3, RZ, RZ, RZ ;  /* 0x000000ffff037224 */ /* 0x000fe400078e00ff */
[----:B-----5:R-:W-:-:S05]  /*0650*/  IMAD.HI.U32 R2, R7, R10, RZ ;  /* 0x0000000a07027227 */ /* 0x020fca00078e00ff */
[----:B------:R-:W-:-:S05]  /*0660*/  IADD3 R2, PT, PT, -R2, RZ, RZ ;  /* 0x000000ff02027210 */ /* 0x000fca0007ffe1ff */
[----:B------:R-:W-:-:S05]  /*0670*/  IMAD R2, R2, UR12, R10 ;  /* 0x0000000c02027c24 */ /* 0x000fca000f8e020a */
[----:B------:R-:W-:-:S13]  /*0680*/  ISETP.GE.U32.AND P0, PT, R2, UR12, PT ;  /* 0x0000000c02007c0c */ /* 0x000fda000bf06070 */
[----:B------:R-:W-:-:S05]  /*0690*/  @P0 VIADD R2, R2, -UR12 ;  /* 0x8000000c02020c36 */ /* 0x000fca0008000000 */
[----:B------:R-:W-:-:S13]  /*06a0*/  ISETP.GE.U32.AND P0, PT, R2, UR12, PT ;  /* 0x0000000c02007c0c */ /* 0x000fda000bf06070 */
[----:B------:R-:W-:Y:S01]  /*06b0*/  @P0 VIADD R2, R2, -UR12 ;  /* 0x8000000c02020c36 */ /* 0x000fe20008000000 */
[----:B------:R-:W-:Y:S01]  /*06c0*/  @!P1 LOP3.LUT R2, RZ, UR12, RZ, 0x33, !PT ;  /* 0x0000000cff029c12 */ /* 0x000fe2000f8e33ff */
[----:B------:R-:W-:Y:S06]  /*06d0*/  BRA `(.L_x_175) ;  /* 0x0000000000107947 */ /* 0x000fec0003800000 */
.L_x_174:
[----:B------:R-:W-:-:S07]  /*06e0*/  MOV R12, 0x700 ;  /* 0x00000700000c7802 */ /* 0x000fce0000000f00 */
[----:B-----5:R-:W-:Y:S05]  /*06f0*/  CALL.REL.NOINC `($__internal_3_$__cuda_sm20_rem_u64) ;  /* 0x0000001c00b87944 */ /* 0x020fea0003c00000 */
[----:B------:R-:W-:Y:S01]  /*0700*/  IMAD.MOV.U32 R2, RZ, RZ, R6 ;  /* 0x000000ffff027224 */ /* 0x000fe200078e0006 */
[----:B------:R-:W-:-:S07]  /*0710*/  MOV R3, R7 ;  /* 0x0000000700037202 */ /* 0x000fce0000000f00 */
.L_x_175:
        /* <DEDUP_REMOVED lines=28> */
.L_x_176:
[----:B------:R-:W-:-:S07]  /*08e0*/  MOV R12, 0x900 ;  /* 0x00000900000c7802 */ /* 0x000fce0000000f00 */
[----:B-----5:R-:W-:Y:S05]  /*08f0*/  CALL.REL.NOINC `($__internal_3_$__cuda_sm20_rem_u64) ;  /* 0x0000001c00387944 */ /* 0x020fea0003c00000 */
[----:B------:R-:W-:Y:S01]  /*0900*/  IMAD.MOV.U32 R2, RZ, RZ, R6 ;  /* 0x000000ffff027224 */ /* 0x000fe200078e0006 */
[----:B------:R-:W-:-:S07]  /*0910*/  MOV R3, R7 ;  /* 0x0000000700037202 */ /* 0x000fce0000000f00 */
.L_x_177:
        /* <DEDUP_REMOVED lines=28> */
.L_x_178:
[----:B------:R-:W-:-:S07]  /*0ae0*/  MOV R12, 0xb00 ;  /* 0x00000b00000c7802 */ /* 0x000fce0000000f00 */
[----:B-----5:R-:W-:Y:S05]  /*0af0*/  CALL.REL.NOINC `($__internal_3_$__cuda_sm20_rem_u64) ;  /* 0x0000001800b87944 */ /* 0x020fea0003c00000 */
[----:B------:R-:W-:Y:S01]  /*0b00*/  IMAD.MOV.U32 R2, RZ, RZ, R6 ;  /* 0x000000ffff027224 */ /* 0x000fe200078e0006 */
[----:B------:R-:W-:-:S07]  /*0b10*/  MOV R3, R7 ;  /* 0x0000000700037202 */ /* 0x000fce0000000f00 */
.L_x_179:
        /* <DEDUP_REMOVED lines=28> */
.L_x_180:
[----:B------:R-:W-:-:S07]  /*0ce0*/  MOV R12, 0xd00 ;  /* 0x00000d00000c7802 */ /* 0x000fce0000000f00 */
[----:B-----5:R-:W-:Y:S05]  /*0cf0*/  CALL.REL.NOINC `($__internal_3_$__cuda_sm20_rem_u64) ;  /* 0x0000001800387944 */ /* 0x020fea0003c00000 */
[----:B------:R-:W-:Y:S01]  /*0d00*/  IMAD.MOV.U32 R2, RZ, RZ, R6 ;  /* 0x000000ffff027224 */ /* 0x000fe200078e0006 */
[----:B------:R-:W-:-:S07]  /*0d10*/  MOV R3, R7 ;  /* 0x0000000700037202 */ /* 0x000fce0000000f00 */
.L_x_181:
        /* <DEDUP_REMOVED lines=28> */
.L_x_182:
[----:B------:R-:W-:-:S07]  /*0ee0*/  MOV R12, 0xf00 ;  /* 0x00000f00000c7802 */ /* 0x000fce0000000f00 */
[----:B-----5:R-:W-:Y:S05]  /*0ef0*/  CALL.REL.NOINC `($__internal_3_$__cuda_sm20_rem_u64) ;  /* 0x0000001400b87944 */ /* 0x020fea0003c00000 */
[----:B------:R-:W-:Y:S01]  /*0f00*/  IMAD.MOV.U32 R2, RZ, RZ, R6 ;  /* 0x000000ffff027224 */ /* 0x000fe200078e0006 */
[----:B------:R-:W-:-:S07]  /*0f10*/  MOV R3, R7 ;  /* 0x0000000700037202 */ /* 0x000fce0000000f00 */
.L_x_183:
        /* <DEDUP_REMOVED lines=28> */
.L_x_184:
[----:B------:R-:W-:-:S07]  /*10e0*/  MOV R12, 0x1100 ;  /* 0x00001100000c7802 */ /* 0x000fce0000000f00 */
[----:B-----5:R-:W-:Y:S05]  /*10f0*/  CALL.REL.NOINC `($__internal_3_$__cuda_sm20_rem_u64) ;  /* 0x0000001400387944 */ /* 0x020fea0003c00000 */
[----:B------:R-:W-:Y:S01]  /*1100*/  IMAD.MOV.U32 R2, RZ, RZ, R6 ;  /* 0x000000ffff027224 */ /* 0x000fe200078e0006 */
[----:B------:R-:W-:-:S07]  /*1110*/  MOV R3, R7 ;  /* 0x0000000700037202 */ /* 0x000fce0000000f00 */
.L_x_185:
        /* <DEDUP_REMOVED lines=28> */
.L_x_186:
[----:B------:R-:W-:-:S07]  /*12e0*/  MOV R12, 0x1300 ;  /* 0x00001300000c7802 */ /* 0x000fce0000000f00 */
[----:B-----5:R-:W-:Y:S05]  /*12f0*/  CALL.REL.NOINC `($__internal_3_$__cuda_sm20_rem_u64) ;  /* 0x0000001000b87944 */ /* 0x020fea0003c00000 */
[----:B------:R-:W-:Y:S01]  /*1300*/  IMAD.MOV.U32 R2, RZ, RZ, R6 ;  /* 0x000000ffff027224 */ /* 0x000fe200078e0006 */
[----:B------:R-:W-:-:S07]  /*1310*/  MOV R3, R7 ;  /* 0x0000000700037202 */ /* 0x000fce0000000f00 */
.L_x_187:
[----:B------:R-:W-:-:S04]  /*1320*/  LEA R6, P0, R2, UR14, 0x2 ;  /* 0x0000000e02067c11 */ /* 0x000fc8000f8010ff */
[----:B------:R-:W-:Y:S01]  /*1330*/  LEA.HI.X R7, R2, UR15, R3, 0x2, P0 ;  /* 0x0000000f02077c11 */ /* 0x000fe200080f1403 */
[----:B------:R-:W-:Y:S01]  /*1340*/  IMAD.MOV.U32 R3, RZ, RZ, 0x1 ;  /* 0x00000001ff037424 */ /* 0x000fe200078e00ff */
[----:B------:R-:W-:-:S04]  /*1350*/  IADD3 R15, P0, PT, R15, -0x8, RZ ;  /* 0xfffffff80f0f7810 */ /* 0x000fc80007f1e0ff */
[----:B------:R-:W-:Y:S01]  /*1360*/  IADD3.X R14, PT, PT, R14, -0x1, RZ, P0, !PT ;  /* 0xffffffff0e0e7810 */ /* 0x000fe200007fe4ff */
[----:B------:R0:W-:Y:S01]  /*1370*/  REDG.E.ADD.STRONG.GPU desc[UR8][R6.64], R3 ;  /* 0x000000030600798e */ /* 0x0001e2000c12e108 */
[----:B------:R-:W-:Y:S02]  /*1380*/  ISETP.NE.U32.AND P0, PT, R15, RZ, PT ;  /* 0x000000ff0f00720c */ /* 0x000fe40003f05070 */
[----:B------:R-:W-:Y:S01]  /*1390*/  IADD3 R0, P1, PT, R0, 0x100, RZ ;  /* 0x0000010000007810 */ /* 0x000fe20007f3e0ff */
[----:B------:R0:W-:Y:S01]  /*13a0*/  REDG.E.ADD.STRONG.GPU desc[UR8][R6.64+0xc], R3 ;  /* 0x00000c030600798e */ /* 0x0001e2000c12e108 */
[----:B------:R-:W-:Y:S02]  /*13b0*/  ISETP.NE.AND.EX P0, PT, R14, RZ, PT, P0 ;  /* 0x000000ff0e00720c */ /* 0x000fe40003f05300 */
[----:B------:R-:W-:Y:S01]  /*13c0*/  IADD3 R4, P2, PT, R4, 0x400, RZ ;  /* 0x0000040004047810 */ /* 0x000fe20007f5e0ff */
[----:B------:R0:W-:Y:S01]  /*13d0*/  REDG.E.ADD.STRONG.GPU desc[UR8][R6.64+0x18], R3 ;  /* 0x000018030600798e */ /* 0x0001e2000c12e108 */
[----:B------:R-:W-:-:S03]  /*13e0*/  IMAD.X R8, RZ, RZ, R8, P1 ;  /* 0x000000ffff087224 */ /* 0x000fc600008e0608 */
[----:B------:R-:W-:-:S06]  /*13f0*/  IMAD.X R5, RZ, RZ, R5, P2 ;  /* 0x000000ffff057224 */ /* 0x000fcc00010e0605 */
[----:B------:R-:W-:Y:S05]  /*1400*/  @P0 BRA `(.L_x_188) ;  /* 0xffffffec00d40947 */ /* 0x000fea000383ffff */
.L_x_171:
[----:B------:R-:W-:Y:S05]  /*1410*/  BSYNC B0 ;  /* 0x0000000000007941 */ /* 0x000fea0003800000 */
.L_x_170:
[----:B------:R-:W-:-:S04]  /*1420*/  ISETP.NE.U32.AND P0, PT, R16, RZ, PT ;  /* 0x000000ff1000720c */ /* 0x000fc80003f05070 */
[----:B------:R-:W-:-:S13]  /*1430*/  ISETP.NE.AND.EX P0, PT, RZ, RZ, PT, P0 ;  /* 0x000000ffff00720c */ /* 0x000fda0003f05300 */
[----:B------:R-:W-:Y:S05]  /*1440*/  @!P0 EXIT ;  /* 0x000000000000894d */ /* 0x000fea0003800000 */
[----:B------:R-:W-:Y:S01]  /*1450*/  ISETP.GE.U32.AND P0, PT, R16, 0x4, PT ;  /* 0x000000041000780c */ /* 0x000fe20003f06070 */
[----:B------:R-:W-:Y:S03]  /*1460*/  BSSY.RECONVERGENT B0, `(.L_x_189) ;  /* 0x0000096000007945 */ /* 0x000fe60003800200 */
[----:B------:R-:W-:-:S13]  /*1470*/  ISETP.GE.U32.AND.EX P0, PT, RZ, RZ, PT, P0 ;  /* 0x000000ffff00720c */ /* 0x000fda0003f06100 */
[----:B------:R-:W-:Y:S05]  /*1480*/  @!P0 BRA `(.L_x_190) ;  /* 0x00000008004c8947 */ /* 0x000fea0003800000 */
[----:B------:R-:W1:Y:S01]  /*1490*/  LDCU.64 UR10, c[0x0][0x380] ;  /* 0x00007000ff0a77ac */ /* 0x000e620008000a00 */
[----:B------:R-:W-:-:S05]  /*14a0*/  IADD3 R2, P0, PT, R11, R0, RZ ;  /* 0x000000000b027210 */ /* 0x000fca0007f1e0ff */
[----:B0-----:R-:W-:Y:S01]  /*14b0*/  IMAD.X R3, RZ, RZ, R8, P0 ;  /* 0x000000ffff037224 */ /* 0x001fe200000e0608 */
[C---:B-1----:R-:W-:Y:S01]  /*14c0*/  LEA R4, P0, R2.reuse, UR10, 0x2 ;  /* 0x0000000a02047c11 */ /* 0x042fe2000f8010ff */
[----:B------:R-:W0:Y:S03]  /*14d0*/  LDCU UR10, c[0x0][0x3a4] ;  /* 0x00007480ff0a77ac */ /* 0x000e260008000800 */
[----:B------:R-:W-:-:S05]  /*14e0*/  LEA.HI.X R5, R2, UR11, R3, 0x2, P0 ;  /* 0x0000000b02057c11 */ /* 0x000fca00080f1403 */
[----:B------:R1:W5:Y:S01]  /*14f0*/  LDG.E R10, desc[UR8][R4.64] ;  /* 0x00000008040a7981 */ /* 0x000362000c1e1900 */
[----:B0-----:R-:W-:-:S09]  /*1500*/  UISETP.NE.AND.EX UP0, UPT, UR10, URZ, UPT, !UPT ;  /* 0x000000ff0a00728c */ /* 0x001fd2000bf053f0 */
[----:B-1----:R-:W-:Y:S05]  /*1510*/  BRA.U UP0, `(.L_x_191) ;  /* 0x0000000100507547 */ /* 0x002fea000b800000 */
[----:B------:R-:W0:Y:S01]  /*1520*/  LDCU UR10, c[0x0][0x3a0] ;  /* 0x00007400ff0a77ac */ /* 0x000e220008000800 */
[----:B------:R-:W-:Y:S01]  /*1530*/  IMAD.MOV.U32 R2, RZ, RZ, RZ ;  /* 0x000000ffff027224 */ /* 0x000fe200078e00ff */
[----:B0-----:R-:W0:Y:S01]  /*1540*/  I2F.U32.RP R6, UR10 ;  /* 0x0000000a00067d06 */ /* 0x001e220008209000 */
[----:B------:R-:W-:-:S07]  /*1550*/  ISETP.NE.U32.AND P1, PT, RZ, UR10, PT ;  /* 0x0000000aff007c0c */ /* 0x000fce000bf25070 */
        /* <DEDUP_REMOVED lines=16> */
.L_x_191:
[----:B------:R-:W-:-:S07]  /*1660*/  MOV R12, 0x1680 ;  /* 0x00001680000c7802 */ /* 0x000fce0000000f00 */
[----:B-----5:R-:W-:Y:S05]  /*1670*/  CALL.REL.NOINC `($__internal_3_$__cuda_sm20_rem_u64) ;  /* 0x0000000c00d87944 */ /* 0x020fea0003c00000 */
[----:B------:R-:W-:Y:S02]  /*1680*/  IMAD.MOV.U32 R2, RZ, RZ, R6 ;  /* 0x000000ffff027224 */ /* 0x000fe400078e0006 */
[----:B------:R-:W-:-:S07]  /*1690*/  IMAD.MOV.U32 R3, RZ, RZ, R7 ;  /* 0x000000ffff037224 */ /* 0x000fce00078e0007 */
.L_x_192:
[----:B------:R-:W0:Y:S02]  /*16a0*/  LDCU.64 UR10, c[0x0][0x398] ;  /* 0x00007300ff0a77ac */ /* 0x000e240008000a00 */
[C---:B0-----:R-:W-:Y:S01]  /*16b0*/  LEA R6, P0, R2.reuse, UR10, 0x2 ;  /* 0x0000000a02067c11 */ /* 0x041fe2000f8010ff */
[----:B------:R-:W0:Y:S03]  /*16c0*/  LDCU UR10, c[0x0][0x3a4] ;  /* 0x00007480ff0a77ac */ /* 0x000e260008000800 */
[----:B------:R-:W-:Y:S01]  /*16d0*/  LEA.HI.X R7, R2, UR11, R3, 0x2, P0 ;  /* 0x0000000b02077c11 */ /* 0x000fe200080f1403 */
[----:B------:R-:W-:-:S05]  /*16e0*/  IMAD.MOV.U32 R3, RZ, RZ, 0x1 ;  /* 0x00000001ff037424 */ /* 0x000fca00078e00ff */
[----:B------:R1:W-:Y:S04]  /*16f0*/  REDG.E.ADD.STRONG.GPU desc[UR8][R6.64], R3 ;  /* 0x000000030600798e */ /* 0x0003e8000c12e108 */
[----:B------:R1:W-:Y:S04]  /*1700*/  REDG.E.ADD.STRONG.GPU desc[UR8][R6.64+0xc], R3 ;  /* 0x00000c030600798e */ /* 0x0003e8000c12e108 */
[----:B------:R1:W-:Y:S04]  /*1710*/  REDG.E.ADD.STRONG.GPU desc[UR8][R6.64+0x18], R3 ;  /* 0x000018030600798e */ /* 0x0003e8000c12e108 */
        /* <DEDUP_REMOVED lines=23> */
.L_x_193:
[----:B------:R-:W-:-:S07]  /*1890*/  MOV R12, 0x18b0 ;  /* 0x000018b0000c7802 */ /* 0x000fce0000000f00 */
[----:B-----5:R-:W-:Y:S05]  /*18a0*/  CALL.REL.NOINC `($__internal_3_$__cuda_sm20_rem_u64) ;  /* 0x0000000c004c7944 */ /* 0x020fea0003c00000 */
[----:B------:R-:W-:Y:S01]  /*18b0*/  IMAD.MOV.U32 R2, RZ, RZ, R6 ;  /* 0x000000ffff027224 */ /* 0x000fe200078e0006 */
[----:B------:R-:W-:-:S07]  /*18c0*/  MOV R3, R7 ;  /* 0x0000000700037202 */ /* 0x000fce0000000f00 */
.L_x_194:
        /* <DEDUP_REMOVED lines=12> */
[----:B------:R-:W-:Y:S01]  /*1990*/  HFMA2 R2, -RZ, RZ, 0, 0 ;  /* 0x00000000ff027431 */ /* 0x000fe200000001ff */
[----:B0-----:R-:W0:Y:S01]  /*19a0*/  I2F.U32.RP R6, UR10 ;  /* 0x0000000a00067d06 */ /* 0x001e220008209000 */
[----:B------:R-:W-:-:S07]  /*19b0*/  ISETP.NE.U32.AND P1, PT, RZ, UR10, PT ;  /* 0x0000000aff007c0c */ /* 0x000fce000bf25070 */
[----:B0-----:R-:W0:Y:S02]  /*19c0*/  MUFU.RCP R6, R6 ;  /* 0x0000000600067308 */ /* 0x001e240000001000 */
[----:B0-----:R-:W-:-:S06]  /*19d0*/  VIADD R3, R6, 0xffffffe ;  /* 0x0ffffffe06037836 */ /* 0x001fcc0000000000 */
[----:B------:R-:W0:Y:S02]  /*19e0*/  F2I.FTZ.U32.TRUNC.NTZ R3, R3 ;  /* 0x0000000300037305 */ /* 0x000e24000021f000 */
[----:B0-----:R-:W-:-:S04]  /*19f0*/  IMAD.MOV R7, RZ, RZ, -R3 ;  /* 0x000000ffff077224 */ /* 0x001fc800078e0a03 */
[----:B------:R-:W-:-:S04]  /*1a00*/  IMAD R7, R7, UR10, RZ ;  /* 0x0000000a07077c24 */ /* 0x000fc8000f8e02ff */
[----:B------:R-:W-:Y:S01]  /*1a10*/  IMAD.HI.U32 R7, R3, R7, R2 ;  /* 0x0000000703077227 */ /* 0x000fe200078e0002 */
[----:B------:R-:W-:-:S05]  /*1a20*/  MOV R3, RZ ;  /* 0x000000ff00037202 */ /* 0x000fca0000000f00 */
        /* <DEDUP_REMOVED lines=9> */
.L_x_195:
[----:B------:R-:W-:-:S07]  /*1ac0*/  MOV R12, 0x1ae0 ;  /* 0x00001ae0000c7802 */ /* 0x000fce0000000f00 */
[----:B-----5:R-:W-:Y:S05]  /*1ad0*/  CALL.REL.NOINC `($__internal_3_$__cuda_sm20_rem_u64) ;  /* 0x0000000800c07944 */ /* 0x020fea0003c00000 */
[----:B------:R-:W-:Y:S02]  /*1ae0*/  IMAD.MOV.U32 R2, RZ, RZ, R6 ;  /* 0x000000ffff027224 */ /* 0x000fe400078e0006 */
[----:B------:R-:W-:-:S07]  /*1af0*/  IMAD.MOV.U32 R3, RZ, RZ, R7 ;  /* 0x000000ffff037224 */ /* 0x000fce00078e0007 */
.L_x_196:
        /* <DEDUP_REMOVED lines=31> */
.L_x_197:
[----:B------:R-:W-:-:S07]  /*1cf0*/  MOV R12, 0x1d10 ;  /* 0x00001d10000c7802 */ /* 0x000fce0000000f00 */
[----:B-----5:R-:W-:Y:S05]  /*1d00*/  CALL.REL.NOINC `($__internal_3_$__cuda_sm20_rem_u64) ;  /* 0x0000000800347944 */ /* 0x020fea0003c00000 */
[----:B------:R-:W-:Y:S01]  /*1d10*/  IMAD.MOV.U32 R2, RZ, RZ, R6 ;  /* 0x000000ffff027224 */ /* 0x000fe200078e0006 */
[----:B------:R-:W-:-:S07]  /*1d20*/  MOV R3, R7 ;  /* 0x0000000700037202 */ /* 0x000fce0000000f00 */
.L_x_198:
[----:B------:R-:W0:Y:S02]  /*1d30*/  LDCU.64 UR10, c[0x0][0x398] ;  /* 0x00007300ff0a77ac */ /* 0x000e240008000a00 */
[----:B0-----:R-:W-:-:S04]  /*1d40*/  LEA R4, P0, R2, UR10, 0x2 ;  /* 0x0000000a02047c11 */ /* 0x001fc8000f8010ff */
[----:B------:R-:W-:Y:S01]  /*1d50*/  LEA.HI.X R5, R2, UR11, R3, 0x2, P0 ;  /* 0x0000000b02057c11 */ /* 0x000fe200080f1403 */
[----:B------:R-:W-:-:S05]  /*1d60*/  IMAD.MOV.U32 R3, RZ, RZ, 0x1 ;  /* 0x00000001ff037424 */ /* 0x000fca00078e00ff */
[----:B------:R1:W-:Y:S04]  /*1d70*/  REDG.E.ADD.STRONG.GPU desc[UR8][R4.64], R3 ;  /* 0x000000030400798e */ /* 0x0003e8000c12e108 */
[----:B------:R1:W-:Y:S04]  /*1d80*/  REDG.E.ADD.STRONG.GPU desc[UR8][R4.64+0xc], R3 ;  /* 0x00000c030400798e */ /* 0x0003e8000c12e108 */
[----:B------:R1:W-:Y:S01]  /*1d90*/  REDG.E.ADD.STRONG.GPU desc[UR8][R4.64+0x18], R3 ;  /* 0x000018030400798e */ /* 0x0003e2000c12e108 */
[----:B------:R-:W-:-:S05]  /*1da0*/  IADD3 R0, P0, PT, R0, 0x80, RZ ;  /* 0x0000008000007810 */ /* 0x000fca0007f1e0ff */
[----:B------:R-:W-:-:S08]  /*1db0*/  IMAD.X R8, RZ, RZ, R8, P0 ;  /* 0x000000ffff087224 */ /* 0x000fd000000e0608 */
.L_x_190:
[----:B------:R-:W-:Y:S05]  /*1dc0*/  BSYNC.RECONVERGENT B0 ;  /* 0x0000000000007941 */ /* 0x000fea0003800200 */
.L_x_189:
[----:B------:R-:W-:-:S04]  /*1dd0*/  LOP3.LUT R13, R13, 0x3, RZ, 0xc0, !PT ;  /* 0x000000030d0d7812 */ /* 0x000fc800078ec0ff */
[----:B------:R-:W-:-:S04]  /*1de0*/  ISETP.NE.U32.AND P0, PT, R13, RZ, PT ;  /* 0x000000ff0d00720c */ /* 0x000fc80003f05070 */
[----:B------:R-:W-:-:S13]  /*1df0*/  ISETP.NE.AND.EX P0, PT, RZ, RZ, PT, P0 ;  /* 0x000000ffff00720c */ /* 0x000fda0003f05300 */
[----:B------:R-:W-:Y:S05]  /*1e00*/  @!P0 EXIT ;  /* 0x000000000000894d */ /* 0x000fea0003800000 */
[----:B------:R-:W-:Y:S01]  /*1e10*/  ISETP.NE.U32.AND P0, PT, R13, 0x1, PT ;  /* 0x000000010d00780c */ /* 0x000fe20003f05070 */
[----:B------:R-:W-:Y:S03]  /*1e20*/  BSSY.RECONVERGENT B0, `(.L_x_199) ;  /* 0x0000050000007945 */ /* 0x000fe60003800200 */
[----:B------:R-:W-:-:S13]  /*1e30*/  ISETP.NE.AND.EX P0, PT, RZ, RZ, PT, P0 ;  /* 0x000000ffff00720c */ /* 0x000fda0003f05300 */
[----:B------:R-:W-:Y:S05]  /*1e40*/  @!P0 BRA `(.L_x_200) ;  /* 0x0000000400348947 */ /* 0x000fea0003800000 */
[----:B------:R-:W2:Y:S01]  /*1e50*/  LDCU.64 UR10, c[0x0][0x380] ;  /* 0x00007000ff0a77ac */ /* 0x000ea20008000a00 */
[----:B------:R-:W-:-:S05]  /*1e60*/  IADD3 R2, P0, PT, R11, R0, RZ ;  /* 0x000000000b027210 */ /* 0x000fca0007f1e0ff */
[----:B01----:R-:W-:Y:S01]  /*1e70*/  IMAD.X R3, RZ, RZ, R8, P0 ;  /* 0x000000ffff037224 */ /* 0x003fe200000e0608 */
[C---:B--2---:R-:W-:Y:S01]  /*1e80*/  LEA R4, P0, R2.reuse, UR10, 0x2 ;  /* 0x0000000a02047c11 */ /* 0x044fe2000f8010ff */
        /* <DEDUP_REMOVED lines=25> */
.L_x_201:
[----:B------:R-:W-:-:S07]  /*2020*/  MOV R12, 0x2040 ;  /* 0x00002040000c7802 */ /* 0x000fce0000000f00 */
[----:B-----5:R-:W-:Y:S05]  /*2030*/  CALL.REL.NOINC `($__internal_3_$__cuda_sm20_rem_u64) ;  /* 0x0000000400687944 */ /* 0x020fea0003c00000 */
[----:B------:R-:W-:Y:S01]  /*2040*/  IMAD.MOV.U32 R2, RZ, RZ, R6 ;  /* 0x000000ffff027224 */ /* 0x000fe200078e0006 */
[----:B------:R-:W-:-:S07]  /*2050*/  MOV R3, R7 ;  /* 0x0000000700037202 */ /* 0x000fce0000000f00 */
.L_x_202:
        /* <DEDUP_REMOVED lines=31> */
.L_x_203:
[----:B------:R-:W-:-:S07]  /*2250*/  MOV R12, 0x2270 ;  /* 0x00002270000c7802 */ /* 0x000fce0000000f00 */
[----:B-----5:R-:W-:Y:S05]  /*2260*/  CALL.REL.NOINC `($__internal_3_$__cuda_sm20_rem_u64) ;  /* 0x0000000000dc7944 */ /* 0x020fea0003c00000 */
[----:B------:R-:W-:Y:S02]  /*2270*/  IMAD.MOV.U32 R2, RZ, RZ, R6 ;  /* 0x000000ffff027224 */ /* 0x000fe400078e0006 */
[----:B------:R-:W-:-:S07]  /*2280*/  IMAD.MOV.U32 R3, RZ, RZ, R7 ;  /* 0x000000ffff037224 */ /* 0x000fce00078e0007 */
.L_x_204:
[----:B------:R-:W0:Y:S02]  /*2290*/  LDCU.64 UR10, c[0x0][0x398] ;  /* 0x00007300ff0a77ac */ /* 0x000e240008000a00 */
[----:B0-----:R-:W-:-:S04]  /*22a0*/  LEA R4, P0, R2, UR10, 0x2 ;  /* 0x0000000a02047c11 */ /* 0x001fc8000f8010ff */
[----:B------:R-:W-:Y:S01]  /*22b0*/  LEA.HI.X R5, R2, UR11, R3, 0x2, P0 ;  /* 0x0000000b02057c11 */ /* 0x000fe200080f1403 */
[----:B------:R-:W-:-:S05]  /*22c0*/  IMAD.MOV.U32 R3, RZ, RZ, 0x1 ;  /* 0x00000001ff037424 */ /* 0x000fca00078e00ff */
[----:B------:R2:W-:Y:S04]  /*22d0*/  REDG.E.ADD.STRONG.GPU desc[UR8][R4.64], R3 ;  /* 0x000000030400798e */ /* 0x0005e8000c12e108 */
[----:B------:R2:W-:Y:S04]  /*22e0*/  REDG.E.ADD.STRONG.GPU desc[UR8][R4.64+0xc], R3 ;  /* 0x00000c030400798e */ /* 0x0005e8000c12e108 */
[----:B------:R2:W-:Y:S01]  /*22f0*/  REDG.E.ADD.STRONG.GPU desc[UR8][R4.64+0x18], R3 ;  /* 0x000018030400798e */ /* 0x0005e2000c12e108 */
[----:B------:R-:W-:-:S04]  /*2300*/  IADD3 R0, P0, PT, R0, 0x40, RZ ;  /* 0x0000004000007810 */ /* 0x000fc80007f1e0ff */
[----:B------:R-:W-:-:S09]  /*2310*/  IADD3.X R8, PT, PT, RZ, R8, RZ, P0, !PT ;  /* 0x00000008ff087210 */ /* 0x000fd200007fe4ff */
.L_x_200:
[----:B------:R-:W-:Y:S05]  /*2320*/  BSYNC.RECONVERGENT B0 ;  /* 0x0000000000007941 */ /* 0x000fea0003800200 */
.L_x_199:
[----:B------:R-:W-:-:S13]  /*2330*/  LOP3.LUT P0, RZ, R9, 0x20, RZ, 0xc0, !PT ;  /* 0x0000002009ff7812 */ /* 0x000fda000780c0ff */
[----:B------:R-:W-:Y:S05]  /*2340*/  @P0 EXIT ;  /* 0x000000000000094d */ /* 0x000fea0003800000 */
[----:B------:R-:W3:Y:S01]  /*2350*/  LDCU.64 UR10, c[0x0][0x380] ;  /* 0x00007000ff0a77ac */ /* 0x000ee20008000a00 */
[----:B------:R-:W-:-:S05]  /*2360*/  IADD3 R0, P0, PT, R11, R0, RZ ;  /* 0x000000000b007210 */ /* 0x000fca0007f1e0ff */
[----:B012---:R-:W-:Y:S01]  /*2370*/  IMAD.X R3, RZ, RZ, R8, P0 ;  /* 0x000000ffff037224 */ /* 0x007fe200000e0608 */
[C---:B---3--:R-:W-:Y:S01]  /*2380*/  LEA R2, P0, R0.reuse, UR10, 0x2 ;  /* 0x0000000a00027c11 */ /* 0x048fe2000f8010ff */
[----:B------:R-:W0:Y:S03]  /*2390*/  LDCU UR10, c[0x0][0x3a4] ;  /* 0x00007480ff0a77ac */ /* 0x000e260008000800 */
[----:B------:R-:W-:-:S05]  /*23a0*/  LEA.HI.X R3, R0, UR11, R3, 0x2, P0 ;  /* 0x0000000b00037c11 */ /* 0x000fca00080f1403 */
[----:B------:R1:W5:Y:S01]  /*23b0*/  LDG.E R10, desc[UR8][R2.64] ;  /* 0x00000008020a7981 */ /* 0x000362000c1e1900 */
[----:B0-----:R-:W-:-:S09]  /*23c0*/  UISETP.NE.U32.AND UP0, UPT, UR10, URZ, UPT ;  /* 0x000000ff0a00728c */ /* 0x001fd2000bf05070 */
        /* <DEDUP_REMOVED lines=21> */
.L_x_205:
[----:B------:R-:W-:-:S07]  /*2520*/  MOV R12, 0x2540 ;  /* 0x00002540000c7802 */ /* 0x000fce0000000f00 */
[----:B-----5:R-:W-:Y:S05]  /*2530*/  CALL.REL.NOINC `($__internal_3_$__cuda_sm20_rem_u64) ;  /* 0x0000000000287944 */ /* 0x020fea0003c00000 */
[----:B------:R-:W-:Y:S02]  /*2540*/  IMAD.MOV.U32 R2, RZ, RZ, R6 ;  /* 0x000000ffff027224 */ /* 0x000fe400078e0006 */
[----:B------:R-:W-:-:S07]  /*2550*/  IMAD.MOV.U32 R3, RZ, RZ, R7 ;  /* 0x000000ffff037224 */ /* 0x000fce00078e0007 */
.L_x_206:
[----:B------:R-:W0:Y:S02]  /*2560*/  LDCU.64 UR10, c[0x0][0x398] ;  /* 0x00007300ff0a77ac */ /* 0x000e240008000a00 */
[----:B0-----:R-:W-:-:S04]  /*2570*/  LEA R4, P0, R2, UR10, 0x2 ;  /* 0x0000000a02047c11 */ /* 0x001fc8000f8010ff */
[----:B------:R-:W-:Y:S01]  /*2580*/  LEA.HI.X R5, R2, UR11, R3, 0x2, P0 ;  /* 0x0000000b02057c11 */ /* 0x000fe200080f1403 */
[----:B------:R-:W-:-:S05]  /*2590*/  IMAD.MOV.U32 R3, RZ, RZ, 0x1 ;  /* 0x00000001ff037424 */ /* 0x000fca00078e00ff */
[----:B------:R-:W-:Y:S04]  /*25a0*/  REDG.E.ADD.STRONG.GPU desc[UR8][R4.64], R3 ;  /* 0x000000030400798e */ /* 0x000fe8000c12e108 */
[----:B------:R-:W-:Y:S04]  /*25b0*/  REDG.E.ADD.STRONG.GPU desc[UR8][R4.64+0xc], R3 ;  /* 0x00000c030400798e */ /* 0x000fe8000c12e108 */
[----:B------:R-:W-:Y:S01]  /*25c0*/  REDG.E.ADD.STRONG.GPU desc[UR8][R4.64+0x18], R3 ;  /* 0x000018030400798e */ /* 0x000fe2000c12e108 */
[----:B------:R-:W-:Y:S05]  /*25d0*/  EXIT ;  /* 0x000000000000794d */ /* 0x000fea0003800000 */
        .weak           $__internal_3_$__cuda_sm20_rem_u64
        .type           $__internal_3_$__cuda_sm20_rem_u64,@function
        .size           $__internal_3_$__cuda_sm20_rem_u64,(.L_x_213 - $__internal_3_$__cuda_sm20_rem_u64)
$__internal_3_$__cuda_sm20_rem_u64:
[----:B------:R-:W0:Y:S08]  /*25e0*/  I2F.U64.RP R17, UR6 ;  /* 0x0000000600117d12 */ /* 0x000e300008309000 */
[----:B0-----:R-:W0:Y:S02]  /*25f0*/  MUFU.RCP R17, R17 ;  /* 0x0000001100117308 */ /* 0x001e240000001000 */
[----:B0-----:R-:W-:-:S06]  /*2600*/  IADD3 R2, PT, PT, R17, 0x1ffffffe, RZ ;  /* 0x1ffffffe11027810 */ /* 0x001fcc0007ffe0ff */
[----:B------:R-:W0:Y:S02]  /*2610*/  F2I.U64.TRUNC R2, R2 ;  /* 0x0000000200027311 */ /* 0x000e24000020d800 */
[----:B0-----:R-:W-:-:S04]  /*2620*/  IMAD.WIDE.U32 R6, R2, UR6, RZ ;  /* 0x0000000602067c25 */ /* 0x001fc8000f8e00ff */
[----:B------:R-:W-:Y:S01]  /*2630*/  IMAD R7, R2, UR7, R7 ;  /* 0x0000000702077c24 */ /* 0x000fe2000f8e0207 */
[----:B------:R-:W-:-:S03]  /*2640*/  IADD3 R19, P0, PT, RZ, -R6, RZ ;  /* 0x80000006ff137210 */ /* 0x000fc60007f1e0ff */
[----:B------:R-:W-:Y:S02]  /*2650*/  IMAD R7, R3, UR6, R7 ;  /* 0x0000000603077c24 */ /* 0x000fe4000f8e0207 */
[----:B------:R-:W-:-:S04]  /*2660*/  IMAD.HI.U32 R6, R2, R19, RZ ;  /* 0x0000001302067227 */ /* 0x000fc800078e00ff */
[----:B------:R-:W-:Y:S02]  /*2670*/  IMAD.X R21, RZ, RZ, ~R7, P0 ;  /* 0x000000ffff157224 */ /* 0x000fe400000e0e07 */
[----:B------:R-:W-:Y:S02]  /*2680*/  IMAD.MOV.U32 R7, RZ, RZ, R2 ;  /* 0x000000ffff077224 */ /* 0x000fe400078e0002 */
[-C--:B------:R-:W-:Y:S02]  /*2690*/  IMAD R23, R3, R21.reuse, RZ ;  /* 0x0000001503177224 */ /* 0x080fe400078e02ff */
[----:B------:R-:W-:-:S04]  /*26a0*/  IMAD.WIDE.U32 R6, P0, R2, R21, R6 ;  /* 0x0000001502067225 */ /* 0x000fc80007800006 */
[----:B------:R-:W-:-:S04]  /*26b0*/  IMAD.HI.U32 R17, R3, R21, RZ ;  /* 0x0000001503117227 */ /* 0x000fc800078e00ff */
[----:B------:R-:W-:-:S04]  /*26c0*/  IMAD.HI.U32 R6, P1, R3, R19, R6 ;  /* 0x0000001303067227 */ /* 0x000fc80007820006 */
[----:B------:R-:W-:Y:S01]  /*26d0*/  IMAD.X R17, R17, 0x1, R3, P0 ;  /* 0x0000000111117824 */ /* 0x000fe200000e0603 */
[----:B------:R-:W-:-:S04]  /*26e0*/  IADD3 R7, P2, PT, R23, R6, RZ ;  /* 0x0000000617077210 */ /* 0x000fc80007f5e0ff */
[----:B------:R-:W-:Y:S01]  /*26f0*/  IADD3.X R17, PT, PT, RZ, RZ, R17, P2, P1 ;  /* 0x000000ffff117210 */ /* 0x000fe200017e2411 */
[----:B------:R-:W-:-:S04]  /*2700*/  IMAD.WIDE.U32 R2, R7, UR6, RZ ;  /* 0x0000000607027c25 */ /* 0x000fc8000f8e00ff */
[----:B------:R-:W-:Y:S01]  /*2710*/  IMAD R6, R7, UR7, R3 ;  /* 0x0000000707067c24 */ /* 0x000fe2000f8e0203 */
[----:B------:R-:W-:-:S03]  /*2720*/  IADD3 R3, P0, PT, RZ, -R2, RZ ;  /* 0x80000002ff037210 */ /* 0x000fc60007f1e0ff */
[----:B------:R-:W-:Y:S02]  /*2730*/  IMAD R2, R17, UR6, R6 ;  /* 0x0000000611027c24 */ /* 0x000fe4000f8e0206 */
        /* <DEDUP_REMOVED lines=11> */
[----:B------:R-:W-:-:S04]  /*27f0*/  IMAD.WIDE.U32 R2, R7, UR4, R2 ;  /* 0x0000000407027c25 */ /* 0x000fc8000f8e0002 */
[C---:B------:R-:W-:Y:S02]  /*2800*/  IMAD R7, R17.reuse, UR4, RZ ;  /* 0x0000000411077c24 */ /* 0x040fe4000f8e02ff */
[----:B------:R-:W-:-:S04]  /*2810*/  IMAD.HI.U32 R2, P0, R17, R10, R2 ;  /* 0x0000000a11027227 */ /* 0x000fc80007800002 */
[----:B------:R-:W-:Y:S01]  /*2820*/  IMAD.HI.U32 R6, R17, UR4, RZ ;  /* 0x0000000411067c27 */ /* 0x000fe2000f8e00ff */
[----:B------:R-:W-:-:S03]  /*2830*/  IADD3 R7, P1, PT, R7, R2, RZ ;  /* 0x0000000207077210 */ /* 0x000fc60007f3e0ff */
[----:B------:R-:W-:Y:S02]  /*2840*/  IMAD.X R6, RZ, RZ, R6, P0 ;  /* 0x000000ffff067224 */ /* 0x000fe400000e0606 */
[----:B------:R-:W-:-:S03]  /*2850*/  IMAD.WIDE.U32 R2, R7, UR6, RZ ;  /* 0x0000000607027c25 */ /* 0x000fc6000f8e00ff */
[----:B------:R-:W-:Y:S01]  /*2860*/  IADD3.X R6, PT, PT, RZ, R6, RZ, P1, !PT ;  /* 0x00000006ff067210 */ /* 0x000fe20000ffe4ff */
[----:B------:R-:W-:Y:S01]  /*2870*/  IMAD R7, R7, UR7, R3 ;  /* 0x0000000707077c24 */ /* 0x000fe2000f8e0203 */
[----:B------:R-:W-:-:S03]  /*2880*/  IADD3 R10, P1, PT, -R2, R10, RZ ;  /* 0x0000000a020a7210 */ /* 0x000fc60007f3e1ff */
[----:B------:R-:W-:Y:S01]  /*2890*/  IMAD R6, R6, UR6, R7 ;  /* 0x0000000606067c24 */ /* 0x000fe2000f8e0207 */
[----:B------:R-:W-:-:S04]  /*28a0*/  ISETP.GE.U32.AND P0, PT, R10, UR6, PT ;  /* 0x000000060a007c0c */ /* 0x000fc8000bf06070 */
[----:B------:R-:W-:Y:S02]  /*28b0*/  IADD3.X R7, PT, PT, ~R6, UR4, RZ, P1, !PT ;  /* 0x0000000406077c10 */ /* 0x000fe40008ffe5ff */
[----:B------:R-:W-:Y:S02]  /*28c0*/  IADD3 R3, P1, PT, R10, -UR6, RZ ;  /* 0x800000060a037c10 */ /* 0x000fe4000ff3e0ff */
[C---:B------:R-:W-:Y:S02]  /*28d0*/  ISETP.GE.U32.AND.EX P0, PT, R7.reuse, UR7, PT, P0 ;  /* 0x0000000707007c0c */ /* 0x040fe4000bf06100 */
[----:B------:R-:W-:Y:S02]  /*28e0*/  IADD3.X R2, PT, PT, R7, ~UR7, RZ, P1, !PT ;  /* 0x8000000707027c10 */ /* 0x000fe40008ffe4ff */
[----:B------:R-:W-:Y:S02]  /*28f0*/  SEL R3, R3, R10, P0 ;  /* 0x0000000a03037207 */ /* 0x000fe40000000000 */
[----:B------:R-:W-:-:S02]  /*2900*/  SEL R2, R2, R7, P0 ;  /* 0x0000000702027207 */ /* 0x000fc40000000000 */
[C---:B------:R-:W-:Y:S02]  /*2910*/  ISETP.GE.U32.AND P0, PT, R3.reuse, UR6, PT ;  /* 0x0000000603007c0c */ /* 0x040fe4000bf06070 */
[----:B------:R-:W-:Y:S02]  /*2920*/  IADD3 R6, P2, PT, R3, -UR6, RZ ;  /* 0x8000000603067c10 */ /* 0x000fe4000ff5e0ff */
[C---:B------:R-:W-:Y:S02]  /*2930*/  ISETP.GE.U32.AND.EX P0, PT, R2.reuse, UR7, PT, P0 ;  /* 0x0000000702007c0c */ /* 0x040fe4000bf06100 */
[----:B------:R-:W-:Y:S02]  /*2940*/  IADD3.X R7, PT, PT, R2, ~UR7, RZ, P2, !PT ;  /* 0x8000000702077c10 */ /* 0x000fe400097fe4ff */
[----:B------:R-:W-:Y:S02]  /*2950*/  ISETP.NE.U32.AND P1, PT, RZ, UR6, PT ;  /* 0x00000006ff007c0c */ /* 0x000fe4000bf25070 */
[----:B------:R-:W-:Y:S01]  /*2960*/  SEL R6, R6, R3, P0 ;  /* 0x0000000306067207 */ /* 0x000fe20000000000 */
[----:B------:R-:W-:Y:S01]  /*2970*/  IMAD.MOV.U32 R3, RZ, RZ, 0x0 ;  /* 0x00000000ff037424 */ /* 0x000fe200078e00ff */
[----:B------:R-:W-:Y:S01]  /*2980*/  SEL R7, R7, R2, P0 ;  /* 0x0000000207077207 */ /* 0x000fe20000000000 */
[----:B------:R-:W-:Y:S01]  /*2990*/  IMAD.MOV.U32 R2, RZ, RZ, R12 ;  /* 0x000000ffff027224 */ /* 0x000fe200078e000c */
[----:B------:R-:W-:-:S04]  /*29a0*/  ISETP.NE.AND.EX P1, PT, RZ, UR7, PT, P1 ;  /* 0x00000007ff007c0c */ /* 0x000fc8000bf25310 */
[----:B------:R-:W-:Y:S02]  /*29b0*/  SEL R6, R6, 0xffffffff, P1 ;  /* 0xffffffff06067807 */ /* 0x000fe40000800000 */
[----:B------:R-:W-:Y:S01]  /*29c0*/  SEL R7, R7, 0xffffffff, P1 ;  /* 0xffffffff07077807 */ /* 0x000fe20000800000 */
[----:B------:R-:W-:Y:S06]  /*29d0*/  RET.REL.NODEC R2 `(_Z5transIjEvPT_mmPjm) ;  /* 0xffffffd402887950 */ /* 0x000fec0003c3ffff */
.L_x_207:
        /* <DEDUP_REMOVED lines=10> */
.L_x_213:


//--------------------- .text._Z3addv             --------------------------
	.section	.text._Z3addv,"ax",@progbits
	.align	128
        .global         _Z3addv
        .type           _Z3addv,@function
        .size           _Z3addv,(.L_x_218 - _Z3addv)
        .other          _Z3addv,@"STO_CUDA_ENTRY STV_DEFAULT"
_Z3addv:
.text._Z3addv:
[----:B------:R-:W0:Y:S01]  /*0000*/  LDC R1, c[0x0][0x37c] ;  /* 0x0000df00ff017b82 */ /* 0x000e220000000800 */
[----:B------:R-:W1:Y:S07]  /*0010*/  S2R R2, SR_TID.X ;  /* 0x0000000000027919 */ /* 0x000e6e0000002100 */
[----:B------:R-:W2:Y:S01]  /*0020*/  S2UR UR5, SR_CgaCtaId ;  /* 0x00000000000579c3 */ /* 0x000ea20000008800 */
[----:B------:R-:W-:Y:S01]  /*0030*/  VOTEU.ANY UR6, UPT, PT ;  /* 0x0000000000067886 */ /* 0x000fe200038e0100 */
[----:B------:R-:W-:Y:S01]  /*0040*/  UMOV UR4, 0x400 ;  /* 0x0000040000047882 */ /* 0x000fe20000000000 */
[----:B------:R-:W3:Y:S01]  /*0050*/  S2R R0, SR_LANEID ;  /* 0x0000000000007919 */ /* 0x000ee20000000000 */
[----:B------:R-:W3:Y:S01]  /*0060*/  FLO.U32 R5, UR6 ;  /* 0x0000000600057d00 */ /* 0x000ee200080e0000 */
[----:B0-----:R-:W-:Y:S01]  /*0070*/  VIADD R1, R1, 0xfffffff0 ;  /* 0xfffffff001017836 */ /* 0x001fe20000000000 */
[----:B------:R-:W0:Y:S06]  /*0080*/  S2R R3, SR_LTMASK ;  /* 0x0000000000037919 */ /* 0x000e2c0000003900 */
[----:B------:R-:W4:Y:S01]  /*0090*/  POPC R4, UR6 ;  /* 0x0000000600047d09 */ /* 0x000f220008000000 */
[----:B--2---:R-:W-:Y:S01]  /*00a0*/  ULEA UR4, UR5, UR4, 0x18 ;  /* 0x0000000405047291 */ /* 0x004fe2000f8ec0ff */
[----:B------:R-:W2:Y:S01]  /*00b0*/  LDCU UR5, c[0x0][0x2fc] ;  /* 0x00005f80ff0577ac */ /* 0x000ea20008000800 */
[----:B-1----:R-:W-:-:S02]  /*00c0*/  ISETP.NE.AND P0, PT, R2, RZ, PT ;  /* 0x000000ff0200720c */ /* 0x002fc40003f05270 */
[----:B---3--:R-:W-:Y:S02]  /*00d0*/  ISETP.EQ.U32.AND P1, PT, R5, R0, PT ;  /* 0x000000000500720c */ /* 0x008fe40003f22070 */
[----:B------:R-:W-:Y:S02]  /*00e0*/  MOV R0, 0x20 ;  /* 0x0000002000007802 */ /* 0x000fe40000000f00 */
[----:B0-----:R-:W-:Y:S01]  /*00f0*/  LOP3.LUT R3, R3, UR6, RZ, 0xc0, !PT ;  /* 0x0000000603037c12 */ /* 0x001fe2000f8ec0ff */
[----:B------:R-:W0:Y:S01]  /*0100*/  LDCU.64 UR6, c[0x4][0x8] ;  /* 0x01000100ff0677ac */ /* 0x000e220008000a00 */
[----:B------:R1:W3:Y:S05]  /*0110*/  LDC.64 R10, c[0x4][R0] ;  /* 0x01000000000a7b82 */ /* 0x0002ea0000000a00 */
[----:B------:R-:W-:Y:S01]  /*0120*/  @!P0 STS [UR4], RZ ;  /* 0x000000ffff008988 */ /* 0x000fe20008000804 */
[----:B------:R-:W5:Y:S03]  /*0130*/  POPC R3, R3 ;  /* 0x0000000300037309 */ /* 0x000f660000000000 */
[----:B----4-:R-:W4:Y:S04]  /*0140*/  @P1 ATOMS.ADD R4, [UR4], R4 ;  /* 0x00000004ff04198c */ /* 0x010f280008000004 */
[----:B------:R-:W-:Y:S01]  /*0150*/  LDS R9, [UR4] ;  /* 0x00000004ff097984 */ /* 0x000fe20008000800 */
[----:B------:R-:W2:Y:S02]  /*0160*/  LDCU UR4, c[0x0][0x2f8] ;  /* 0x00005f00ff0477ac */ /* 0x000ea40008000800 */
[----:B--2---:R-:W-:Y:S01]  /*0170*/  IADD3 R6, P0, PT, R1, UR4, RZ ;  /* 0x0000000401067c10 */ /* 0x004fe2000ff1e0ff */
[----:B----4-:R0:W5:Y:S04]  /*0180*/  SHFL.IDX PT, R8, R4, R5, 0x1f ;  /* 0x00001f0504087589 */ /* 0x01016800000e0000 */
[----:B------:R-:W-:-:S02]  /*0190*/  IMAD.X R7, RZ, RZ, UR5, P0 ;  /* 0x00000005ff077e24 */ /* 0x000fc400080e06ff */
[----:B0-----:R-:W-:Y:S02]  /*01a0*/  IMAD.U32 R4, RZ, RZ, UR6 ;  /* 0x00000006ff047e24 */ /* 0x001fe4000f8e00ff */
[----:B------:R-:W-:Y:S02]  /*01b0*/  IMAD.U32 R5, RZ, RZ, UR7 ;  /* 0x00000007ff057e24 */ /* 0x000fe4000f8e00ff */
[----:B-----5:R-:W-:Y:S02]  /*01c0*/  IMAD.IADD R8, R8, 0x1, R3 ;  /* 0x0000000108087824 */ /* 0x020fe400078e0203 */
[----:B------:R-:W-:-:S03]  /*01d0*/  IMAD.MOV.U32 R3, RZ, RZ, RZ ;  /* 0x000000ffff037224 */ /* 0x000fc600078e00ff */
[----:B------:R1:W-:Y:S04]  /*01e0*/  STL.64 [R1+0x8], R8 ;  /* 0x0000080801007387 */ /* 0x0003e80000100a00 */
[----:B---3--:R1:W-:Y:S02]  /*01f0*/  STL.64 [R1], R2 ;  /* 0x0000000201007387 */ /* 0x0083e40000100a00 */
[----:B------:R-:W-:-:S07]  /*0200*/  LEPC R20, `(.L_x_208) ;  /* 0x000000001014794e */ /* 0x000fce0000000000 */
[----:B-1----:R-:W-:Y:S05]  /*0210*/  CALL.ABS.NOINC R10 ;  /* 0x000000000a007343 */ /* 0x002fea0003c00000 */
.L_x_208:
[----:B------:R-:W-:Y:S05]  /*0220*/  EXIT ;  /* 0x000000000000794d */ /* 0x000fea0003800000 */
.L_x_209:
        /* <DEDUP_REMOVED lines=13> */
.L_x_218:


//--------------------- .nv.global.init           --------------------------
	.section	.nv.global.init,"aw",@progbits
.nv.global.init:
	.type		$str$1,@object
	.size		$str$1,($str - $str$1)
$str$1:
        /*0000*/ 	.byte	0x6a, 0x3a, 0x20, 0x25, 0x6c, 0x75, 0x0a, 0x00
	.type		$str,@object
	.size		$str,($str$2 - $str)
$str:
        /*0008*/ 	.byte	0x74, 0x69, 0x64, 0x3a, 0x20, 0x25, 0x6c, 0x75, 0x2c, 0x20, 0x25, 0x75, 0x2c, 0x20, 0x25, 0x75
        /*0018*/ 	.byte	0x0a, 0x00
	.type		$str$2,@object
	.size		$str$2,(.L_3 - $str$2)
$str$2:
        /*001a*/ 	.byte	0x65, 0x72, 0x72, 0x3a, 0x20, 0x25, 0x6c, 0x75, 0x2c, 0x20, 0x25, 0x6c, 0x75, 0x2c, 0x20, 0x25
        /*002a*/ 	.byte	0x6c, 0x75, 0x2c, 0x20, 0x64, 0x69, 0x66, 0x66, 0x3a, 0x20, 0x25, 0x6c, 0x75, 0x2c, 0x20, 0x65
        /*003a*/ 	.byte	0x78, 0x61, 0x6d, 0x70, 0x6c, 0x65, 0x3a, 0x20, 0x25, 0x75, 0x0a, 0x00
.L_3:


//--------------------- .nv.shared.reserved.0     --------------------------
	.section	.nv.shared.reserved.0,"aw",@nobits
	.weak		__nv_reservedSMEM_offset_0_alias
	.size		__nv_reservedSMEM_offset_0_alias, 0, 64
	.other		__nv_reservedSMEM_offset_0_alias,@"STO_CUDA_RESERVED_SHARED STV_DEFAULT"
__nv_reservedSMEM_offset_0_alias:
	.zero		0
	.zero		64


//--------------------- .nv.global                --------------------------
	.section	.nv.global,"aw",@nobits
	.align	8
.nv.global:
	.type		ans,@object
	.size		ans,(.L_0 - ans)
ans:
	.zero		8
.L_0:


//--------------------- .nv.shared._Z9pre_transIjEvPT_mmS1_ --------------------------
	.section	.nv.shared._Z9pre_transIjEvPT_mmS1_,"aw",@nobits
	.sectionflags	@""
	.align	8
.nv.shared._Z9pre_transIjEvPT_mmS1_:
	.zero		1032


//--------------------- .nv.shared._Z3addv        --------------------------
	.section	.nv.shared._Z3addv,"aw",@nobits
	.sectionflags	@""
	.align	4
.nv.shared._Z3addv:
	.zero		1028


//--------------------- .nv.constant0._Z4testIjEvPjmmS0_mmm --------------------------
	.section	.nv.constant0._Z4testIjEvPjmmS0_mmm,"a",@progbits
	.sectionflags	@""
	.align	4
.nv.constant0._Z4testIjEvPjmmS0_mmm:
	.zero		952


//--------------------- .nv.constant0._Z9pre_transIjEvPT_mmS1_ --------------------------
	.section	.nv.constant0._Z9pre_transIjEvPT_mmS1_,"a",@progbits
	.sectionflags	@""
	.align	4
.nv.constant0._Z9pre_transIjEvPT_mmS1_:
	.zero		928


//--------------------- .nv.constant0._Z10trans_loopIjEvPT_mmPjm --------------------------
	.section	.nv.constant0._Z10trans_loopIjEvPT_mmPjm,"a",@progbits
	.sectionflags	@""
	.align	4
.nv.constant0._Z10trans_loopIjEvPT_mmPjm:
	.zero		936


//--------------------- .nv.constant0._Z5transIjEvPT_mmPjm --------------------------
	.section	.nv.constant0._Z5transIjEvPT_mmPjm,"a",@progbits
	.sectionflags	@""
	.align	4
.nv.constant0._Z5transIjEvPT_mmPjm:
	.zero		936


//--------------------- .nv.constant0._Z3addv     --------------------------
	.section	.nv.constant0._Z3addv,"a",@progbits
	.sectionflags	@""
	.align	4
.nv.constant0._Z3addv:
	.zero		896


//--------------------- SYMBOLS --------------------------

	.type		.nv.reservedSmem.offset0,@object
	.size		.nv.reservedSmem.offset0,0x4
	.type		.nv.reservedSmem.cap,@object
	.size		.nv.reservedSmem.cap,0x4
	.type		vprintf,@function
